	.headerflags	@"EF_CUDA_TEXMODE_UNIFIED EF_CUDA_64BIT_ADDRESS EF_CUDA_SM86 EF_CUDA_VIRTUAL_SM(EF_CUDA_SM86)"
	.elftype	@"ET_EXEC"


//--------------------- .nv.info                  --------------------------
	.section	.nv.info,"",@"SHT_CUDA_INFO"
	.align	4


	//----- nvinfo : EIATTR_REGCOUNT
	.align		4
        /*0000*/ 	.byte	0x04, 0x2f
        /*0002*/ 	.short	(.L_2 - .L_1)
	.align		4
.L_1:
        /*0004*/ 	.word	index@(triton__0d1d2d3d4d5d6d7d8d9d10d11de12de)
        /*0008*/ 	.word	0x00000030


	//----- nvinfo : EIATTR_MAX_STACK_SIZE
	.align		4
.L_2:
        /*000c*/ 	.byte	0x04, 0x23
        /*000e*/ 	.short	(.L_4 - .L_3)
	.align		4
.L_3:
        /*0010*/ 	.word	index@(triton__0d1d2d3d4d5d6d7d8d9d10d11de12de)
        /*0014*/ 	.word	0x00000000


	//----- nvinfo : EIATTR_MIN_STACK_SIZE
	.align		4
.L_4:
        /*0018*/ 	.byte	0x04, 0x12
        /*001a*/ 	.short	(.L_6 - .L_5)
	.align		4
.L_5:
        /*001c*/ 	.word	index@(triton__0d1d2d3d4d5d6d7d8d9d10d11de12de)
        /*0020*/ 	.word	0x00000000


	//----- nvinfo : EIATTR_FRAME_SIZE
	.align		4
.L_6:
        /*0024*/ 	.byte	0x04, 0x11
        /*0026*/ 	.short	(.L_8 - .L_7)
	.align		4
.L_7:
        /*0028*/ 	.word	index@(triton__0d1d2d3d4d5d6d7d8d9d10d11de12de)
        /*002c*/ 	.word	0x00000000
.L_8:


//--------------------- .nv.info.triton__0d1d2d3d4d5d6d7d8d9d10d11de12de --------------------------
	.section	.nv.info.triton__0d1d2d3d4d5d6d7d8d9d10d11de12de,"",@"SHT_CUDA_INFO"
	.align	4


	//----- nvinfo : EIATTR_CUDA_API_VERSION
	.align		4
        /*0000*/ 	.byte	0x04, 0x37
        /*0002*/ 	.short	(.L_10 - .L_9)
.L_9:
        /*0004*/ 	.word	0x0000007b


	//----- nvinfo : EIATTR_SW2861232_WAR
	.align		4
.L_10:
        /*0008*/ 	.byte	0x01, 0x35
	.zero		2


	//----- nvinfo : EIATTR_PARAM_CBANK
	.align		4
        /*000c*/ 	.byte	0x04, 0x0a
        /*000e*/ 	.short	(.L_12 - .L_11)
	.align		4
.L_11:
        /*0010*/ 	.word	index@(.nv.constant0.triton__0d1d2d3d4d5d6d7d8d9d10d11de12de)
        /*0014*/ 	.short	0x0160
        /*0016*/ 	.short	0x0060


	//----- nvinfo : EIATTR_CBANK_PARAM_SIZE
	.align		4
.L_12:
        /*0018*/ 	.byte	0x03, 0x19
        /*001a*/ 	.short	0x0060


	//----- nvinfo : EIATTR_KPARAM_INFO
	.align		4
        /*001c*/ 	.byte	0x04, 0x17
        /*001e*/ 	.short	(.L_14 - .L_13)
.L_13:
        /*0020*/ 	.word	0x00000000
        /*0024*/ 	.short	0x000c
        /*0026*/ 	.short	0x005c
        /*0028*/ 	.byte	0x00, 0xf0, 0x11, 0x00


	//----- nvinfo : EIATTR_KPARAM_INFO
	.align		4
.L_14:
        /*002c*/ 	.byte	0x04, 0x17
        /*002e*/ 	.short	(.L_16 - .L_15)
.L_15:
        /*0030*/ 	.word	0x00000000
        /*0034*/ 	.short	0x000b
        /*0036*/ 	.short	0x0058
        /*0038*/ 	.byte	0x00, 0xf0, 0x11, 0x00


	//----- nvinfo : EIATTR_KPARAM_INFO
	.align		4
.L_16:
        /*003c*/ 	.byte	0x04, 0x17
        /*003e*/ 	.short	(.L_18 - .L_17)
.L_17:
        /*0040*/ 	.word	0x00000000
        /*0044*/ 	.short	0x000a
        /*0046*/ 	.short	0x0050
        /*0048*/ 	.byte	0x00, 0xf0, 0x21, 0x00


	//----- nvinfo : EIATTR_KPARAM_INFO
	.align		4
.L_18:
        /*004c*/ 	.byte	0x04, 0x17
        /*004e*/ 	.short	(.L_20 - .L_19)
.L_19:
        /*0050*/ 	.word	0x00000000
        /*0054*/ 	.short	0x0009
        /*0056*/ 	.short	0x0048
        /*0058*/ 	.byte	0x00, 0xf0, 0x21, 0x00


	//----- nvinfo : EIATTR_KPARAM_INFO
	.align		4
.L_20:
        /*005c*/ 	.byte	0x04, 0x17
        /*005e*/ 	.short	(.L_22 - .L_21)
.L_21:
        /*0060*/ 	.word	0x00000000
        /*0064*/ 	.short	0x0008
        /*0066*/ 	.short	0x0040
        /*0068*/ 	.byte	0x00, 0xf0, 0x21, 0x00


	//----- nvinfo : EIATTR_KPARAM_INFO
	.align		4
.L_22:
        /*006c*/ 	.byte	0x04, 0x17
        /*006e*/ 	.short	(.L_24 - .L_23)
.L_23:
        /*0070*/ 	.word	0x00000000
        /*0074*/ 	.short	0x0007
        /*0076*/ 	.short	0x0038
        /*0078*/ 	.byte	0x00, 0xf0, 0x21, 0x00


	//----- nvinfo : EIATTR_KPARAM_INFO
	.align		4
.L_24:
        /*007c*/ 	.byte	0x04, 0x17
        /*007e*/ 	.short	(.L_26 - .L_25)
.L_25:
        /*0080*/ 	.word	0x00000000
        /*0084*/ 	.short	0x0006
        /*0086*/ 	.short	0x0030
        /*0088*/ 	.byte	0x00, 0xf0, 0x21, 0x00


	//----- nvinfo : EIATTR_KPARAM_INFO
	.align		4
.L_26:
        /*008c*/ 	.byte	0x04, 0x17
        /*008e*/ 	.short	(.L_28 - .L_27)
.L_27:
        /*0090*/ 	.word	0x00000000
        /*0094*/ 	.short	0x0005
        /*0096*/ 	.short	0x0028
        /*0098*/ 	.byte	0x00, 0xf0, 0x21, 0x00


	//----- nvinfo : EIATTR_KPARAM_INFO
	.align		4
.L_28:
        /*009c*/ 	.byte	0x04, 0x17
        /*009e*/ 	.short	(.L_30 - .L_29)
.L_29:
        /*00a0*/ 	.word	0x00000000
        /*00a4*/ 	.short	0x0004
        /*00a6*/ 	.short	0x0020
        /*00a8*/ 	.byte	0x00, 0xf0, 0x21, 0x00


	//----- nvinfo : EIATTR_KPARAM_INFO
	.align		4
.L_30:
        /*00ac*/ 	.byte	0x04, 0x17
        /*00ae*/ 	.short	(.L_32 - .L_31)
.L_31:
        /*00b0*/ 	.word	0x00000000
        /*00b4*/ 	.short	0x0003
        /*00b6*/ 	.short	0x0018
        /*00b8*/ 	.byte	0x00, 0xf0, 0x21, 0x00


	//----- nvinfo : EIATTR_KPARAM_INFO
	.align		4
.L_32:
        /*00bc*/ 	.byte	0x04, 0x17
        /*00be*/ 	.short	(.L_34 - .L_33)
.L_33:
        /*00c0*/ 	.word	0x00000000
        /*00c4*/ 	.short	0x0002
        /*00c6*/ 	.short	0x0010
        /*00c8*/ 	.byte	0x00, 0xf0, 0x21, 0x00


	//----- nvinfo : EIATTR_KPARAM_INFO
	.align		4
.L_34:
        /*00cc*/ 	.byte	0x04, 0x17
        /*00ce*/ 	.short	(.L_36 - .L_35)
.L_35:
        /*00d0*/ 	.word	0x00000000
        /*00d4*/ 	.short	0x0001
        /*00d6*/ 	.short	0x0008
        /*00d8*/ 	.byte	0x00, 0xf0, 0x21, 0x00


	//----- nvinfo : EIATTR_KPARAM_INFO
	.align		4
.L_36:
        /*00dc*/ 	.byte	0x04, 0x17
        /*00de*/ 	.short	(.L_38 - .L_37)
.L_37:
        /*00e0*/ 	.word	0x00000000
        /*00e4*/ 	.short	0x0000
        /*00e6*/ 	.short	0x0000
        /*00e8*/ 	.byte	0x00, 0xf0, 0x21, 0x00


	//----- nvinfo : EIATTR_MAXREG_COUNT
	.align		4
.L_38:
        /*00ec*/ 	.byte	0x03, 0x1b
        /*00ee*/ 	.short	0x00ff


	//----- nvinfo : EIATTR_COOP_GROUP_MASK_REGIDS
	.align		4
        /*00f0*/ 	.byte	0x04, 0x29
        /*00f2*/ 	.short	(.L_40 - .L_39)


	//   ....[0]....
.L_39:
        /*00f4*/ 	.word	0xffffffff


	//   ....[1]....
        /*00f8*/ 	.word	0xffffffff


	//   ....[2]....
        /*00fc*/ 	.word	0xffffffff


	//   ....[3]....
        /*0100*/ 	.word	0xffffffff


	//   ....[4]....
        /*0104*/ 	.word	0xffffffff


	//   ....[5]....
        /*0108*/ 	.word	0xffffffff


	//   ....[6]....
        /*010c*/ 	.word	0xffffffff


	//   ....[7]....
        /*0110*/ 	.word	0xffffffff


	//   ....[8]....
        /*0114*/ 	.word	0xffffffff


	//   ....[9]....
        /*0118*/ 	.word	0xffffffff


	//   ....[10]....
        /*011c*/ 	.word	0xffffffff


	//   ....[11]....
        /*0120*/ 	.word	0xffffffff


	//   ....[12]....
        /*0124*/ 	.word	0xffffffff


	//   ....[13]....
        /*0128*/ 	.word	0xffffffff


	//   ....[14]....
        /*012c*/ 	.word	0xffffffff


	//   ....[15]....
        /*0130*/ 	.word	0xffffffff


	//----- nvinfo : EIATTR_COOP_GROUP_INSTR_OFFSETS
	.align		4
.L_40:
        /*0134*/ 	.byte	0x04, 0x28
        /*0136*/ 	.short	(.L_42 - .L_41)


	//   ....[0]....
.L_41:
        /*0138*/ 	.word	0x00000810


	//   ....[1]....
        /*013c*/ 	.word	0x00000850


	//   ....[2]....
        /*0140*/ 	.word	0x00000870


	//   ....[3]....
        /*0144*/ 	.word	0x00000890


	//   ....[4]....
        /*0148*/ 	.word	0x000008b0


	//   ....[5]....
        /*014c*/ 	.word	0x00000900


	//   ....[6]....
        /*0150*/ 	.word	0x00000920


	//   ....[7]....
        /*0154*/ 	.word	0x00000950


	//   ....[8]....
        /*0158*/ 	.word	0x000019b0


	//   ....[9]....
        /*015c*/ 	.word	0x000019d0


	//   ....[10]....
        /*0160*/ 	.word	0x000019f0


	//   ....[11]....
        /*0164*/ 	.word	0x00001a10


	//   ....[12]....
        /*0168*/ 	.word	0x00001a30


	//   ....[13]....
        /*016c*/ 	.word	0x00001aa0


	//   ....[14]....
        /*0170*/ 	.word	0x00001ad0


	//   ....[15]....
        /*0174*/ 	.word	0x00001af0


	//----- nvinfo : EIATTR_EXIT_INSTR_OFFSETS
	.align		4
.L_42:
        /*0178*/ 	.byte	0x04, 0x1c
        /*017a*/ 	.short	(.L_44 - .L_43)


	//   ....[0]....
.L_43:
        /*017c*/ 	.word	0x00002470


	//   ....[1]....
        /*0180*/ 	.word	0x00002490


	//----- nvinfo : EIATTR_MAX_THREADS
	.align		4
.L_44:
        /*0184*/ 	.byte	0x04, 0x05
        /*0186*/ 	.short	(.L_46 - .L_45)
.L_45:
        /*0188*/ 	.word	0x00000100
        /*018c*/ 	.word	0x00000001
        /*0190*/ 	.word	0x00000001
.L_46:


//--------------------- .nv.rel.action            --------------------------
	.section	.nv.rel.action,"",@"SHT_CUDA_RELOCINFO"
	.align	8
	.sectionentsize	8
        /*0000*/ 	.byte	0x73, 0x00, 0x00, 0x00, 0x00, 0x00, 0x00, 0x00, 0x00, 0x00, 0x00, 0x11, 0x25, 0x00, 0x05, 0x36


//--------------------- .nv.constant0.triton__0d1d2d3d4d5d6d7d8d9d10d11de12de --------------------------
	.section	.nv.constant0.triton__0d1d2d3d4d5d6d7d8d9d10d11de12de,"a",@progbits
	.align	4
.nv.constant0.triton__0d1d2d3d4d5d6d7d8d9d10d11de12de:
	.zero		448


//--------------------- .text.triton__0d1d2d3d4d5d6d7d8d9d10d11de12de --------------------------
	.section	.text.triton__0d1d2d3d4d5d6d7d8d9d10d11de12de,"ax",@progbits
	.sectionflags	@"SHF_BARRIERS=1"
	.sectioninfo	@"SHI_REGISTERS=48"
	.align	128
        .global         triton__0d1d2d3d4d5d6d7d8d9d10d11de12de
        .type           triton__0d1d2d3d4d5d6d7d8d9d10d11de12de,@function
        .size           triton__0d1d2d3d4d5d6d7d8d9d10d11de12de,(.L_x_2 - triton__0d1d2d3d4d5d6d7d8d9d10d11de12de)
        .other          triton__0d1d2d3d4d5d6d7d8d9d10d11de12de,@"STO_CUDA_ENTRY STV_DEFAULT"
triton__0d1d2d3d4d5d6d7d8d9d10d11de12de:
.text.triton__0d1d2d3d4d5d6d7d8d9d10d11de12de:
[----:B------:R-:W-:-:S02]  /*0000*/  MOV R1, c[0x0][0x28] ;  /* 0x00000a0000017a02 */ /* 0x000fc40000000f00 */
[----:B------:R-:W0:Y:S01]  /*0010*/  S2R R0, SR_TID.X ;  /* 0x0000000000007919 */ /* 0x000e220000002100 */
[----:B------:R-:W1:Y:S01]  /*0020*/  S2UR UR9, SR_CTAID.X ;  /* 0x00000000000979c3 */ /* 0x000e620000002500 */
[----:B------:R-:W-:Y:S01]  /*0030*/  IMAD.MOV.U32 R15, RZ, RZ, 0x2 ;  /* 0x00000002ff0f7424 */ /* 0x000fe200078e00ff */
[----:B------:R-:W-:Y:S01]  /*0040*/  CS2R R4, SRZ ;  /* 0x0000000000047805 */ /* 0x000fe2000001ff00 */
[----:B------:R-:W-:Y:S01]  /*0050*/  CS2R R6, SRZ ;  /* 0x0000000000067805 */ /* 0x000fe2000001ff00 */
[----:B------:R-:W-:Y:S01]  /*0060*/  ULDC.64 UR10, c[0x0][0x118] ;  /* 0x00004600000a7ab9 */ /* 0x000fe20000000a00 */
[----:B0-----:R-:W-:Y:S01]  /*0070*/  LOP3.LUT R16, R0, 0xff, RZ, 0xc0, !PT ;  /* 0x000000ff00107812 */ /* 0x001fe200078ec0ff */
[----:B-1----:R-:W-:Y:S01]  /*0080*/  UISETP.GE.AND UP1, UPT, UR9, 0x200, UPT ;  /* 0x000002000900788c */ /* 0x002fe2000bf26270 */
[----:B------:R-:W-:Y:S01]  /*0090*/  IMAD.U32 R9, RZ, RZ, UR9 ;  /* 0x00000009ff097e24 */ /* 0x000fe2000f8e00ff */
[----:B------:R-:W-:Y:S01]  /*00a0*/  MOV R8, UR9 ;  /* 0x0000000900087c02 */ /* 0x000fe20008000f00 */
[----:B------:R-:W-:Y:S01]  /*00b0*/  IMAD.U32 R14, RZ, RZ, UR9 ;  /* 0x00000009ff0e7e24 */ /* 0x000fe2000f8e00ff */
[----:B------:R-:W-:-:S02]  /*00c0*/  SHF.L.U32 R28, R16, 0x3, RZ ;  /* 0x00000003101c7819 */ /* 0x000fc400000006ff */
[----:B------:R-:W-:Y:S02]  /*00d0*/  PLOP3.LUT P0, PT, PT, PT, UP1, 0x80, 0x0 ;  /* 0x000000000000781c */ /* 0x000fe40003f0f018 */
[----:B------:R-:W-:Y:S01]  /*00e0*/  IADD3 R3, R28, 0x800, RZ ;  /* 0x000008001c037810 */ /* 0x000fe20007ffe0ff */
[----:B------:R-:W-:-:S03]  /*00f0*/  IMAD R12, R9, 0x900, R28 ;  /* 0x00000900090c7824 */ /* 0x000fc600078e021c */
[----:B------:R-:W-:Y:S01]  /*0100*/  ISETP.GE.U32.AND P2, PT, R3, 0x900, PT ;  /* 0x000009000300780c */ /* 0x000fe20003f46070 */
[----:B------:R-:W-:-:S03]  /*0110*/  IMAD.WIDE R12, R12, R15, c[0x0][0x170] ;  /* 0x00005c000c0c7625 */ /* 0x000fc600078e020f */
[----:B------:R-:W-:Y:S01]  /*0120*/  ISETP.LT.AND P3, PT, R8, 0x200, !P2 ;  /* 0x000002000800780c */ /* 0x000fe20005761270 */
[----:B------:R-:W-:Y:S01]  /*0130*/  IMAD R14, R14, 0x900, R3 ;  /* 0x000009000e0e7824 */ /* 0x000fe200078e0203 */
[----:B------:R-:W-:Y:S01]  /*0140*/  CS2R R8, SRZ ;  /* 0x0000000000087805 */ /* 0x000fe2000001ff00 */
[----:B------:R-:W-:Y:S01]  /*0150*/  CS2R R10, SRZ ;  /* 0x00000000000a7805 */ /* 0x000fe2000001ff00 */
[----:B------:R-:W2:Y:S01]  /*0160*/  @!P0 LDG.E.EL.128 R4, [R12.64] ;  /* 0x0000000a0c048981 */ /* 0x000ea2000c2e1d00 */
[----:B------:R-:W-:-:S08]  /*0170*/  IMAD.WIDE R14, R14, R15, c[0x0][0x170] ;  /* 0x00005c000e0e7625 */ /* 0x000fd000078e020f */
[----:B------:R-:W3:Y:S01]  /*0180*/  @P3 LDG.E.EL.128 R8, [R14.64] ;  /* 0x0000000a0e083981 */ /* 0x000ee2000c2e1d00 */
[----:B------:R-:W-:Y:S01]  /*0190*/  PLOP3.LUT P0, PT, PT, PT, UP1, 0x80, 0x0 ;  /* 0x000000000000781c */ /* 0x000fe20003f0f018 */
[----:B------:R-:W-:Y:S01]  /*01a0*/  UMOV UR8, 0x4 ;  /* 0x0000000400087882 */ /* 0x000fe20000000000 */
[----:B------:R-:W-:Y:S01]  /*01b0*/  PLOP3.LUT P1, PT, PT, PT, UP1, 0x80, 0x0 ;  /* 0x000000000000781c */ /* 0x000fe20003f2f018 */
[----:B------:R-:W-:Y:S01]  /*01c0*/  ULDC.64 UR4, c[0x0][0x160] ;  /* 0x0000580000047ab9 */ /* 0x000fe20000000a00 */
[----:B------:R-:W-:Y:S01]  /*01d0*/  PLOP3.LUT P4, PT, PT, PT, UP1, 0x40, 0x0 ;  /* 0x000000000000781c */ /* 0x000fe20003f8e818 */
[----:B------:R-:W-:Y:S01]  /*01e0*/  ULDC.64 UR6, c[0x0][0x188] ;  /* 0x0000620000067ab9 */ /* 0x000fe20000000a00 */
[----:B------:R-:W-:Y:S01]  /*01f0*/  PLOP3.LUT P5, PT, PT, PT, UP1, 0x40, 0x0 ;  /* 0x000000000000781c */ /* 0x000fe20003fae818 */
[----:B------:R-:W-:Y:S01]  /*0200*/  UIMAD.WIDE UR4, UR9, UR8, UR4 ;  /* 0x00000008090472a5 */ /* 0x000fe2000f8e0204 */
[----:B------:R-:W-:Y:S01]  /*0210*/  MOV R27, 0x39e38e39 ;  /* 0x39e38e39001b7802 */ /* 0x000fe20000000f00 */
[----:B------:R-:W-:Y:S01]  /*0220*/  UIMAD.WIDE UR6, UR9, UR8, UR6 ;  /* 0x00000008090672a5 */ /* 0x000fe2000f8e0206 */
[----:B------:R-:W-:-:S02]  /*0230*/  PLOP3.LUT P6, PT, PT, PT, UP1, 0x80, 0x0 ;  /* 0x000000000000781c */ /* 0x000fc40003fcf018 */
[----:B--2---:R-:W-:Y:S02]  /*0240*/  SEL R4, R4, RZ, !P0 ;  /* 0x000000ff04047207 */ /* 0x004fe40004000000 */
[----:B------:R-:W-:Y:S02]  /*0250*/  SEL R5, R5, RZ, !P1 ;  /* 0x000000ff05057207 */ /* 0x000fe40004800000 */
[C---:B------:R-:W-:Y:S02]  /*0260*/  PRMT R3, R4.reuse, 0x7632, R3 ;  /* 0x0000763204037816 */ /* 0x040fe40000000003 */
[----:B------:R-:W-:Y:S02]  /*0270*/  SHF.L.U32 R4, R4, 0x10, RZ ;  /* 0x0000001004047819 */ /* 0x000fe400000006ff */
[----:B------:R-:W-:Y:S02]  /*0280*/  SHF.L.U32 R3, R3, 0x10, RZ ;  /* 0x0000001003037819 */ /* 0x000fe400000006ff */
[----:B---3--:R-:W-:Y:S01]  /*0290*/  SEL R12, R8, RZ, P3 ;  /* 0x000000ff080c7207 */ /* 0x008fe20001800000 */
[----:B------:R-:W-:Y:S01]  /*02a0*/  IMAD.U32 R8, R5, 0x10000, RZ ;  /* 0x0001000005087824 */ /* 0x000fe200078e00ff */
[----:B------:R-:W-:Y:S01]  /*02b0*/  FMUL R4, R4, R4 ;  /* 0x0000000404047220 */ /* 0x000fe20000400000 */
[----:B------:R-:W-:Y:S01]  /*02c0*/  FMUL R3, R3, R3 ;  /* 0x0000000303037220 */ /* 0x000fe20000400000 */
[C---:B------:R-:W-:Y:S01]  /*02d0*/  PRMT R5, R12.reuse, 0x7632, R5 ;  /* 0x000076320c057816 */ /* 0x040fe20000000005 */
[----:B------:R-:W-:Y:S01]  /*02e0*/  IMAD.U32 R12, R12, 0x10000, RZ ;  /* 0x000100000c0c7824 */ /* 0x000fe200078e00ff */
[----:B------:R-:W-:Y:S01]  /*02f0*/  PLOP3.LUT P0, PT, PT, PT, UP1, 0x40, 0x0 ;  /* 0x000000000000781c */ /* 0x000fe20003f0e818 */
[----:B------:R-:W-:Y:S01]  /*0300*/  FMUL R8, R8, R8 ;  /* 0x0000000808087220 */ /* 0x000fe20000400000 */
[----:B------:R-:W-:Y:S01]  /*0310*/  FSEL R15, R4, RZ, P4 ;  /* 0x000000ff040f7208 */ /* 0x000fe20002000000 */
[----:B------:R-:W-:Y:S01]  /*0320*/  IMAD.U32 R13, R5, 0x10000, RZ ;  /* 0x00010000050d7824 */ /* 0x000fe200078e00ff */
[----:B------:R-:W-:Y:S01]  /*0330*/  FSEL R4, R3, RZ, P0 ;  /* 0x000000ff03047208 */ /* 0x000fe20000000000 */
[----:B------:R-:W-:Y:S01]  /*0340*/  FMUL R12, R12, R12 ;  /* 0x0000000c0c0c7220 */ /* 0x000fe20000400000 */
[----:B------:R-:W-:Y:S01]  /*0350*/  PLOP3.LUT P0, PT, PT, PT, UP1, 0x80, 0x0 ;  /* 0x000000000000781c */ /* 0x000fe20003f0f018 */
[----:B------:R-:W-:Y:S01]  /*0360*/  FMUL R13, R13, R13 ;  /* 0x0000000d0d0d7220 */ /* 0x000fe20000400000 */
[----:B------:R-:W-:-:S02]  /*0370*/  PRMT R5, R5, 0x7632, R5 ;  /* 0x0000763205057816 */ /* 0x000fc40000000005 */
[----:B------:R-:W-:Y:S02]  /*0380*/  SEL R9, R9, RZ, P3 ;  /* 0x000000ff09097207 */ /* 0x000fe40001800000 */
[----:B------:R-:W-:Y:S02]  /*0390*/  FSEL R13, R13, -RZ, P3 ;  /* 0x800000ff0d0d7208 */ /* 0x000fe40001800000 */
[----:B------:R-:W-:Y:S02]  /*03a0*/  SEL R6, R6, RZ, !P0 ;  /* 0x000000ff06067207 */ /* 0x000fe40004000000 */
[----:B------:R-:W-:Y:S01]  /*03b0*/  SEL R10, R10, RZ, P3 ;  /* 0x000000ff0a0a7207 */ /* 0x000fe20001800000 */
[----:B------:R-:W-:Y:S01]  /*03c0*/  FADD R13, R4, R13 ;  /* 0x0000000d040d7221 */ /* 0x000fe20000000000 */
[----:B------:R-:W-:Y:S02]  /*03d0*/  SHF.L.U32 R5, R5, 0x10, RZ ;  /* 0x0000001005057819 */ /* 0x000fe400000006ff */
[C---:B------:R-:W-:Y:S01]  /*03e0*/  SHF.L.U32 R14, R9.reuse, 0x10, RZ ;  /* 0x00000010090e7819 */ /* 0x040fe200000006ff */
[----:B------:R-:W-:Y:S01]  /*03f0*/  IMAD.U32 R4, R10, 0x10000, RZ ;  /* 0x000100000a047824 */ /* 0x000fe200078e00ff */
[----:B------:R-:W-:Y:S01]  /*0400*/  PRMT R9, R9, 0x7632, R9 ;  /* 0x0000763209097816 */ /* 0x000fe20000000009 */
[----:B------:R-:W-:Y:S01]  /*0410*/  FMUL R5, R5, R5 ;  /* 0x0000000505057220 */ /* 0x000fe20000400000 */
[----:B------:R-:W-:Y:S01]  /*0420*/  SHF.L.U32 R3, R6, 0x10, RZ ;  /* 0x0000001006037819 */ /* 0x000fe200000006ff */
[----:B------:R-:W-:Y:S01]  /*0430*/  FMUL R14, R14, R14 ;  /* 0x0000000e0e0e7220 */ /* 0x000fe20000400000 */
[----:B------:R-:W-:Y:S01]  /*0440*/  PLOP3.LUT P0, PT, PT, PT, UP1, 0x40, 0x0 ;  /* 0x000000000000781c */ /* 0x000fe20003f0e818 */
[----:B------:R-:W-:Y:S01]  /*0450*/  IMAD.U32 R9, R9, 0x10000, RZ ;  /* 0x0001000009097824 */ /* 0x000fe200078e00ff */
[----:B------:R-:W-:Y:S01]  /*0460*/  FSEL R12, R12, -RZ, P3 ;  /* 0x800000ff0c0c7208 */ /* 0x000fe20001800000 */
[----:B------:R-:W-:Y:S01]  /*0470*/  FMUL R3, R3, R3 ;  /* 0x0000000303037220 */ /* 0x000fe20000400000 */
[----:B------:R-:W-:Y:S01]  /*0480*/  FMUL R4, R4, R4 ;  /* 0x0000000404047220 */ /* 0x000fe20000400000 */
[----:B------:R-:W-:Y:S01]  /*0490*/  FSEL R17, R8, RZ, P5 ;  /* 0x000000ff08117208 */ /* 0x000fe20002800000 */
[----:B------:R-:W-:Y:S01]  /*04a0*/  FMUL R9, R9, R9 ;  /* 0x0000000909097220 */ /* 0x000fe20000400000 */
[----:B------:R-:W-:Y:S01]  /*04b0*/  PLOP3.LUT P1, PT, PT, PT, UP1, 0x40, 0x0 ;  /* 0x000000000000781c */ /* 0x000fe20003f2e818 */
[----:B------:R-:W-:Y:S01]  /*04c0*/  FADD R12, R15, R12 ;  /* 0x0000000c0f0c7221 */ /* 0x000fe20000000000 */
[----:B------:R-:W-:-:S02]  /*04d0*/  FSEL R8, R5, RZ, P0 ;  /* 0x000000ff05087208 */ /* 0x000fc40000000000 */
[----:B------:R-:W-:Y:S01]  /*04e0*/  PLOP3.LUT P0, PT, PT, PT, UP1, 0x80, 0x0 ;  /* 0x000000000000781c */ /* 0x000fe20003f0f018 */
[----:B------:R-:W-:Y:S01]  /*04f0*/  FADD R13, R12, R13 ;  /* 0x0000000d0c0d7221 */ /* 0x000fe20000000000 */
[----:B------:R-:W-:Y:S02]  /*0500*/  FSEL R14, R14, -RZ, P3 ;  /* 0x800000ff0e0e7208 */ /* 0x000fe40001800000 */
[----:B------:R-:W-:Y:S02]  /*0510*/  PRMT R6, R6, 0x7632, R6 ;  /* 0x0000763206067816 */ /* 0x000fe40000000006 */
[----:B------:R-:W-:Y:S01]  /*0520*/  PRMT R10, R10, 0x7632, R10 ;  /* 0x000076320a0a7816 */ /* 0x000fe2000000000a */
[----:B------:R-:W-:Y:S01]  /*0530*/  FADD R14, R17, R14 ;  /* 0x0000000e110e7221 */ /* 0x000fe20000000000 */
[----:B------:R-:W-:Y:S01]  /*0540*/  FSEL R3, R3, RZ, P1 ;  /* 0x000000ff03037208 */ /* 0x000fe20000800000 */
[----:B------:R-:W-:Y:S01]  /*0550*/  IMAD.U32 R6, R6, 0x10000, RZ ;  /* 0x0001000006067824 */ /* 0x000fe200078e00ff */
[----:B------:R-:W-:Y:S01]  /*0560*/  FSEL R4, R4, -RZ, P3 ;  /* 0x800000ff04047208 */ /* 0x000fe20001800000 */
[----:B------:R-:W-:Y:S01]  /*0570*/  FADD R14, R14, R13 ;  /* 0x0000000d0e0e7221 */ /* 0x000fe20000000000 */
[----:B------:R-:W-:Y:S01]  /*0580*/  SEL R7, R7, RZ, !P0 ;  /* 0x000000ff07077207 */ /* 0x000fe20004000000 */
[----:B------:R-:W-:Y:S01]  /*0590*/  FMUL R6, R6, R6 ;  /* 0x0000000606067220 */ /* 0x000fe20000400000 */
[----:B------:R-:W-:Y:S01]  /*05a0*/  SEL R11, R11, RZ, P3 ;  /* 0x000000ff0b0b7207 */ /* 0x000fe20001800000 */
[----:B------:R-:W-:Y:S01]  /*05b0*/  FADD R5, R3, R4 ;  /* 0x0000000403057221 */ /* 0x000fe20000000000 */
[----:B------:R-:W-:-:S02]  /*05c0*/  FSEL R9, R9, -RZ, P3 ;  /* 0x800000ff09097208 */ /* 0x000fc40001800000 */
[----:B------:R-:W-:Y:S02]  /*05d0*/  SHF.L.U32 R10, R10, 0x10, RZ ;  /* 0x000000100a0a7819 */ /* 0x000fe400000006ff */
[----:B------:R-:W-:Y:S01]  /*05e0*/  PRMT R3, R7, 0x7632, R3 ;  /* 0x0000763207037816 */ /* 0x000fe20000000003 */
[----:B------:R-:W-:Y:S01]  /*05f0*/  FADD R9, R8, R9 ;  /* 0x0000000908097221 */ /* 0x000fe20000000000 */
[----:B------:R-:W-:Y:S01]  /*0600*/  SHF.L.U32 R4, R11, 0x10, RZ ;  /* 0x000000100b047819 */ /* 0x000fe200000006ff */
[----:B------:R-:W-:Y:S01]  /*0610*/  FMUL R10, R10, R10 ;  /* 0x0000000a0a0a7220 */ /* 0x000fe20000400000 */
[----:B------:R-:W-:Y:S01]  /*0620*/  SHF.L.U32 R7, R7, 0x10, RZ ;  /* 0x0000001007077819 */ /* 0x000fe200000006ff */
[----:B------:R-:W-:Y:S01]  /*0630*/  FADD R14, R9, R14 ;  /* 0x0000000e090e7221 */ /* 0x000fe20000000000 */
[----:B------:R-:W-:Y:S01]  /*0640*/  PRMT R11, R11, 0x7632, R11 ;  /* 0x000076320b0b7816 */ /* 0x000fe2000000000b */
[----:B------:R-:W-:Y:S01]  /*0650*/  IMAD.U32 R3, R3, 0x10000, RZ ;  /* 0x0001000003037824 */ /* 0x000fe200078e00ff */
[----:B------:R-:W-:Y:S01]  /*0660*/  PLOP3.LUT P0, PT, PT, PT, UP1, 0x40, 0x0 ;  /* 0x000000000000781c */ /* 0x000fe20003f0e818 */
[----:B------:R-:W-:Y:S01]  /*0670*/  FMUL R7, R7, R7 ;  /* 0x0000000707077220 */ /* 0x000fe20000400000 */
[----:B------:R-:W-:Y:S01]  /*0680*/  FMUL R4, R4, R4 ;  /* 0x0000000404047220 */ /* 0x000fe20000400000 */
[----:B------:R-:W-:Y:S01]  /*0690*/  IMAD.U32 R11, R11, 0x10000, RZ ;  /* 0x000100000b0b7824 */ /* 0x000fe200078e00ff */
[----:B------:R-:W-:Y:S01]  /*06a0*/  PLOP3.LUT P1, PT, PT, PT, UP1, 0x40, 0x0 ;  /* 0x000000000000781c */ /* 0x000fe20003f2e818 */
[----:B------:R-:W-:Y:S01]  /*06b0*/  FMUL R3, R3, R3 ;  /* 0x0000000303037220 */ /* 0x000fe20000400000 */
[----:B------:R-:W-:Y:S01]  /*06c0*/  FSEL R9, R6, RZ, P0 ;  /* 0x000000ff06097208 */ /* 0x000fe20000000000 */
[----:B------:R-:W-:Y:S01]  /*06d0*/  FMUL R11, R11, R11 ;  /* 0x0000000b0b0b7220 */ /* 0x000fe20000400000 */
[----:B------:R-:W-:Y:S01]  /*06e0*/  FSEL R10, R10, -RZ, P3 ;  /* 0x800000ff0a0a7208 */ /* 0x000fe20001800000 */
[----:B------:R-:W-:Y:S01]  /*06f0*/  FADD R5, R5, R14 ;  /* 0x0000000e05057221 */ /* 0x000fe20000000000 */
[----:B------:R-:W-:-:S02]  /*0700*/  PLOP3.LUT P4, PT, PT, PT, UP1, 0x40, 0x0 ;  /* 0x000000000000781c */ /* 0x000fc40003f8e818 */
[----:B------:R-:W-:Y:S01]  /*0710*/  FSEL R7, R7, RZ, P1 ;  /* 0x000000ff07077208 */ /* 0x000fe20000800000 */
[----:B------:R-:W-:Y:S01]  /*0720*/  FADD R10, R9, R10 ;  /* 0x0000000a090a7221 */ /* 0x000fe20000000000 */
[----:B------:R-:W-:Y:S02]  /*0730*/  FSEL R4, R4, -RZ, P3 ;  /* 0x800000ff04047208 */ /* 0x000fe40001800000 */
[----:B------:R-:W-:Y:S01]  /*0740*/  FSEL R6, R3, RZ, P4 ;  /* 0x000000ff03067208 */ /* 0x000fe20002000000 */
[----:B------:R-:W-:Y:S01]  /*0750*/  FADD R5, R10, R5 ;  /* 0x000000050a057221 */ /* 0x000fe20000000000 */
[----:B------:R-:W-:Y:S01]  /*0760*/  FSEL R11, R11, -RZ, P3 ;  /* 0x800000ff0b0b7208 */ /* 0x000fe20001800000 */
[----:B------:R-:W-:Y:S01]  /*0770*/  FADD R4, R7, R4 ;  /* 0x0000000407047221 */ /* 0x000fe20000000000 */
[C---:B------:R-:W-:Y:S02]  /*0780*/  LOP3.LUT P4, RZ, R0.reuse, 0x1f, RZ, 0xc0, !PT ;  /* 0x0000001f00ff7812 */ /* 0x040fe4000788c0ff */
[----:B------:R-:W-:Y:S01]  /*0790*/  ISETP.GE.AND P5, PT, R0, 0x8, PT ;  /* 0x000000080000780c */ /* 0x000fe20003fa6270 */
[----:B------:R-:W-:Y:S01]  /*07a0*/  FADD R11, R6, R11 ;  /* 0x0000000b060b7221 */ /* 0x000fe20000000000 */
[----:B------:R-:W-:Y:S01]  /*07b0*/  FADD R4, R4, R5 ;  /* 0x0000000504047221 */ /* 0x000fe20000000000 */
[----:B------:R-:W-:-:S02]  /*07c0*/  SHF.R.U32.HI R9, RZ, 0x3, R0 ;  /* 0x00000003ff097819 */ /* 0x000fc40000011600 */
[C---:B------:R-:W-:Y:S01]  /*07d0*/  LOP3.LUT P0, RZ, R0.reuse, 0x7, RZ, 0xc0, !PT ;  /* 0x0000000700ff7812 */ /* 0x040fe2000780c0ff */
[----:B------:R-:W-:Y:S01]  /*07e0*/  FADD R4, R11, R4 ;  /* 0x000000040b047221 */ /* 0x000fe20000000000 */
[----:B------:R-:W-:Y:S02]  /*07f0*/  LOP3.LUT R9, R9, 0x1c, RZ, 0xc0, !PT ;  /* 0x0000001c09097812 */ /* 0x000fe400078ec0ff */
[----:B------:R-:W-:Y:S02]  /*0800*/  ISETP.LT.AND P0, PT, R0, 0x8, !P0 ;  /* 0x000000080000780c */ /* 0x000fe40004701270 */
[----:B------:R-:W0:Y:S01]  /*0810*/  SHFL.BFLY PT, R3, R4, 0x10, 0x1f ;  /* 0x0e001f0004037f89 */ /* 0x000e2200000e0000 */
[----:B------:R-:W-:-:S04]  /*0820*/  PLOP3.LUT P1, PT, PT, PT, UP1, 0x40, 0x0 ;  /* 0x000000000000781c */ /* 0x000fc80003f2e818 */
[----:B------:R-:W-:Y:S01]  /*0830*/  ISETP.EQ.AND P1, PT, R16, RZ, P1 ;  /* 0x000000ff1000720c */ /* 0x000fe20000f22270 */
[----:B0-----:R-:W-:-:S05]  /*0840*/  FADD R3, R4, R3 ;  /* 0x0000000304037221 */ /* 0x001fca0000000000 */
[----:B------:R-:W0:Y:S02]  /*0850*/  SHFL.BFLY PT, R6, R3, 0x8, 0x1f ;  /* 0x0d001f0003067f89 */ /* 0x000e2400000e0000 */
[----:B0-----:R-:W-:-:S05]  /*0860*/  FADD R6, R3, R6 ;  /* 0x0000000603067221 */ /* 0x001fca0000000000 */
[----:B------:R-:W0:Y:S02]  /*0870*/  SHFL.BFLY PT, R5, R6, 0x4, 0x1f ;  /* 0x0c801f0006057f89 */ /* 0x000e2400000e0000 */
[----:B0-----:R-:W-:-:S05]  /*0880*/  FADD R5, R6, R5 ;  /* 0x0000000506057221 */ /* 0x001fca0000000000 */
[----:B------:R-:W0:Y:S02]  /*0890*/  SHFL.BFLY PT, R8, R5, 0x2, 0x1f ;  /* 0x0c401f0005087f89 */ /* 0x000e2400000e0000 */
[----:B0-----:R-:W-:-:S05]  /*08a0*/  FADD R8, R5, R8 ;  /* 0x0000000805087221 */ /* 0x001fca0000000000 */
[----:B------:R-:W0:Y:S02]  /*08b0*/  SHFL.BFLY PT, R7, R8, 0x1, 0x1f ;  /* 0x0c201f0008077f89 */ /* 0x000e2400000e0000 */
[----:B0-----:R-:W-:-:S05]  /*08c0*/  FADD R10, R8, R7 ;  /* 0x00000007080a7221 */ /* 0x001fca0000000000 */
[----:B------:R-:W-:Y:S04]  /*08d0*/  @!P4 STS [R9], R10 ;  /* 0x0000000a0900c388 */ /* 0x000fe80000000800 */
[----:B------:R-:W-:Y:S06]  /*08e0*/  BAR.SYNC 0x0 ;  /* 0x0000000000007b1d */ /* 0x000fec0000000000 */
[----:B------:R-:W0:Y:S04]  /*08f0*/  @!P5 LDS R2, [R0.X4] ;  /* 0x000000000002d984 */ /* 0x000e280000004800 */
[----:B0-----:R-:W0:Y:S02]  /*0900*/  SHFL.BFLY PT, R3, R2, 0x4, 0x1f ;  /* 0x0c801f0002037f89 */ /* 0x001e2400000e0000 */
[----:B0-----:R-:W-:-:S05]  /*0910*/  FADD R3, R2, R3 ;  /* 0x0000000302037221 */ /* 0x001fca0000000000 */
[----:B------:R-:W0:Y:S02]  /*0920*/  SHFL.BFLY PT, R4, R3, 0x2, 0x1f ;  /* 0x0c401f0003047f89 */ /* 0x000e2400000e0000 */
[----:B0-----:R-:W-:Y:S01]  /*0930*/  FADD R4, R3, R4 ;  /* 0x0000000403047221 */ /* 0x001fe20000000000 */
[----:B------:R-:W-:-:S04]  /*0940*/  MOV R3, UR5 ;  /* 0x0000000500037c02 */ /* 0x000fc80008000f00 */
[----:B------:R-:W0:Y:S02]  /*0950*/  SHFL.BFLY PT, R5, R4, 0x1, 0x1f ;  /* 0x0c201f0004057f89 */ /* 0x000e2400000e0000 */
[----:B0-----:R-:W-:Y:S01]  /*0960*/  FADD R5, R4, R5 ;  /* 0x0000000504057221 */ /* 0x001fe20000000000 */
[----:B------:R-:W-:-:S04]  /*0970*/  IMAD.U32 R4, RZ, RZ, UR6 ;  /* 0x00000006ff047e24 */ /* 0x000fc8000f8e00ff */
[----:B------:R-:W-:Y:S04]  /*0980*/  @P0 STS [R0.X4], R5 ;  /* 0x0000000500000388 */ /* 0x000fe80000004800 */
[----:B------:R-:W-:Y:S06]  /*0990*/  BAR.SYNC 0x0 ;  /* 0x0000000000007b1d */ /* 0x000fec0000000000 */
[----:B------:R-:W0:Y:S01]  /*09a0*/  LDS R6, [RZ] ;  /* 0x00000000ff067984 */ /* 0x000e220000000800 */
[----:B------:R-:W-:-:S03]  /*09b0*/  MOV R5, UR7 ;  /* 0x0000000700057c02 */ /* 0x000fc60008000f00 */
[----:B------:R-:W-:Y:S06]  /*09c0*/  BAR.SYNC 0x0 ;  /* 0x0000000000007b1d */ /* 0x000fec0000000000 */
[----:B0-----:R-:W-:Y:S04]  /*09d0*/  STS [RZ], R6 ;  /* 0x00000006ff007388 */ /* 0x001fe80000000800 */
[----:B------:R-:W-:Y:S06]  /*09e0*/  BAR.SYNC 0x0 ;  /* 0x0000000000007b1d */ /* 0x000fec0000000000 */
[----:B------:R-:W0:Y:S02]  /*09f0*/  LDS R2, [RZ] ;  /* 0x00000000ff027984 */ /* 0x000e240000000800 */
[----:B0-----:R-:W-:Y:S01]  /*0a00*/  FFMA R7, R2, R27, 9.9999997473787516356e-06 ;  /* 0x3727c5ac02077423 */ /* 0x001fe2000000001b */
[----:B------:R-:W-:-:S05]  /*0a10*/  IMAD.U32 R2, RZ, RZ, UR4 ;  /* 0x00000004ff027e24 */ /* 0x000fca000f8e00ff */
[----:B------:R-:W0:Y:S01]  /*0a20*/  MUFU.RSQ R7, R7 ;  /* 0x0000000700077308 */ /* 0x000e220000001400 */
[----:B------:R-:W-:Y:S06]  /*0a30*/  BAR.SYNC 0x0 ;  /* 0x0000000000007b1d */ /* 0x000fec0000000000 */
[----:B0-----:R0:W-:Y:S04]  /*0a40*/  @P1 STG.E [R2.64], R7 ;  /* 0x0000000702001986 */ /* 0x0011e8000c10190a */
[----:B------:R1:W2:Y:S01]  /*0a50*/  @!P6 LDG.E.EL R8, [R4.64] ;  /* 0x0000000a0408e981 */ /* 0x0002a2000c2e1900 */
[----:B------:R-:W-:Y:S01]  /*0a60*/  PLOP3.LUT P6, PT, PT, PT, UP1, 0x80, 0x0 ;  /* 0x000000000000781c */ /* 0x000fe20003fcf018 */
[----:B------:R-:W-:Y:S01]  /*0a70*/  UMOV UR4, URZ ;  /* 0x0000003f00047c82 */ /* 0x000fe20008000000 */
[----:B------:R-:W-:Y:S01]  /*0a80*/  FFMA R27, R6, R27, 9.9999997473787516356e-06 ;  /* 0x3727c5ac061b7423 */ /* 0x000fe2000000001b */
[----:B------:R-:W-:Y:S01]  /*0a90*/  IMAD.MOV.U32 R26, RZ, RZ, RZ ;  /* 0x000000ffff1a7224 */ /* 0x000fe200078e00ff */
[----:B------:R-:W-:Y:S01]  /*0aa0*/  CS2R R24, SRZ ;  /* 0x0000000000187805 */ /* 0x000fe2000001ff00 */
[----:B------:R-:W-:Y:S01]  /*0ab0*/  MOV R6, RZ ;  /* 0x000000ff00067202 */ /* 0x000fe20000000f00 */
[----:B------:R-:W-:Y:S01]  /*0ac0*/  UPLOP3.LUT UP0, UPT, UPT, UPT, UPT, 0x80, 0x0 ;  /* 0x000000000000789c */ /* 0x000fe20003f0f070 */
[----:B0-----:R-:W-:Y:S01]  /*0ad0*/  CS2R R2, SRZ ;  /* 0x0000000000027805 */ /* 0x001fe2000001ff00 */
[----:B------:R-:W0:Y:S01]  /*0ae0*/  MUFU.RSQ R27, R27 ;  /* 0x0000001b001b7308 */ /* 0x000e220000001400 */
[----:B-1----:R-:W-:Y:S01]  /*0af0*/  CS2R R4, SRZ ;  /* 0x0000000000047805 */ /* 0x002fe2000001ff00 */
[----:B------:R-:W-:-:S03]  /*0b00*/  UMOV UR5, URZ ;  /* 0x0000003f00057c82 */ /* 0x000fc60008000000 */
[----:B0-2---:R1:W2:Y:S01]  /*0b10*/  @!P6 R2UR UR4, R8 ;  /* 0x000000000804e3c2 */ /* 0x0052a200000e0000 */
[----:B------:R-:W-:-:S07]  /*0b20*/  DEPBAR.LE SB1, 0x0, {2} ;  /* 0x000090040000791a */ /* 0x000fce0000000000 */
.L_x_0:
[C---:B------:R-:W-:Y:S01]  /*0b30*/  IADD3 R7, P6, R28.reuse, UR5, RZ ;  /* 0x000000051c077c10 */ /* 0x040fe2000ffde0ff */
[----:B0-----:R-:W-:Y:S01]  /*0b40*/  CS2R R10, SRZ ;  /* 0x00000000000a7805 */ /* 0x001fe2000001ff00 */
[----:B------:R-:W-:Y:S02]  /*0b50*/  LOP3.LUT R44, R28, UR5, RZ, 0xfc, !PT ;  /* 0x000000051c2c7c12 */ /* 0x000fe4000f8efcff */
[----:B------:R-:W-:Y:S01]  /*0b60*/  SHF.L.U32 R38, R7, 0x2, RZ ;  /* 0x0000000207267819 */ /* 0x000fe200000006ff */
[----:B------:R-:W-:-:S03]  /*0b70*/  IMAD.X R8, RZ, RZ, RZ, P6 ;  /* 0x000000ffff087224 */ /* 0x000fc600030e06ff */
[----:B------:R-:W-:Y:S02]  /*0b80*/  IADD3 R34, P6, R38, c[0x0][0x178], RZ ;  /* 0x00005e0026227a10 */ /* 0x000fe40007fde0ff */
[----:B------:R-:W-:Y:S01]  /*0b90*/  SHF.L.U64.HI R8, R7, 0x2, R8 ;  /* 0x0000000207087819 */ /* 0x000fe20000010208 */
[----:B------:R-:W-:-:S03]  /*0ba0*/  IMAD.MOV.U32 R7, RZ, RZ, 0x4 ;  /* 0x00000004ff077424 */ /* 0x000fc600078e00ff */
[----:B------:R-:W-:Y:S01]  /*0bb0*/  IADD3.X R35, R8, c[0x0][0x17c], RZ, P6, !PT ;  /* 0x00005f0008237a10 */ /* 0x000fe200037fe4ff */
[----:B------:R-:W-:Y:S01]  /*0bc0*/  IMAD.WIDE.U32 R20, R44, R7, c[0x0][0x178] ;  /* 0x00005e002c147625 */ /* 0x000fe200078e0007 */
[----:B------:R-:W-:-:S04]  /*0bd0*/  IADD3 R38, P6, R38, c[0x0][0x190], RZ ;  /* 0x0000640026267a10 */ /* 0x000fc80007fde0ff */
[----:B------:R-:W-:Y:S02]  /*0be0*/  IADD3.X R39, R8, c[0x0][0x194], RZ, P6, !PT ;  /* 0x0000650008277a10 */ /* 0x000fe400037fe4ff */
[C---:B------:R-:W-:Y:S01]  /*0bf0*/  ISETP.GE.U32.AND P6, PT, R44.reuse, 0x900, PT ;  /* 0x000009002c00780c */ /* 0x040fe20003fc6070 */
[----:B------:R-:W-:Y:S01]  /*0c00*/  CS2R R8, SRZ ;  /* 0x0000000000087805 */ /* 0x000fe2000001ff00 */
[----:B------:R-:W-:Y:S01]  /*0c10*/  CS2R R12, SRZ ;  /* 0x00000000000c7805 */ /* 0x000fe2000001ff00 */
[----:B------:R-:W-:Y:S01]  /*0c20*/  CS2R R14, SRZ ;  /* 0x00000000000e7805 */ /* 0x000fe2000001ff00 */
[----:B------:R-:W-:Y:S01]  /*0c30*/  CS2R R16, SRZ ;  /* 0x0000000000107805 */ /* 0x000fe2000001ff00 */
[----:B------:R-:W-:Y:S01]  /*0c40*/  CS2R R18, SRZ ;  /* 0x0000000000127805 */ /* 0x000fe2000001ff00 */
[----:B------:R-:W-:Y:S01]  /*0c50*/  CS2R R22, SRZ ;  /* 0x0000000000167805 */ /* 0x000fe2000001ff00 */
[----:B------:R-:W-:-:S06]  /*0c60*/  IMAD.WIDE.U32 R36, R44, R7, c[0x0][0x190] ;  /* 0x000064002c247625 */ /* 0x000fcc00078e0007 */
[----:B------:R0:W2:Y:S04]  /*0c70*/  @!P6 LDG.E.EL.128 R8, [R20.64] ;  /* 0x0000000a1408e981 */ /* 0x0000a8000c2e1d00 */
[----:B------:R-:W3:Y:S04]  /*0c80*/  @!P6 LDG.E.EL.128 R12, [R36.64] ;  /* 0x0000000a240ce981 */ /* 0x000ee8000c2e1d00 */
[----:B------:R1:W4:Y:S01]  /*0c90*/  @!P6 LDG.E.EL.128 R16, [R34.64+0x10] ;  /* 0x0000100a2210e981 */ /* 0x000322000c2e1d00 */
[----:B0-----:R-:W-:-:S06]  /*0ca0*/  CS2R R20, SRZ ;  /* 0x0000000000147805 */ /* 0x001fcc000001ff00 */
[----:B------:R-:W5:Y:S01]  /*0cb0*/  @!P6 LDG.E.EL.128 R20, [R38.64+0x10] ;  /* 0x0000100a2614e981 */ /* 0x000f62000c2e1d00 */
[----:B--2---:R-:W-:Y:S01]  /*0cc0*/  SEL R29, R8, RZ, !P6 ;  /* 0x000000ff081d7207 */ /* 0x004fe20007000000 */
[----:B------:R-:W-:Y:S01]  /*0cd0*/  IMAD.U32 R8, RZ, RZ, UR9 ;  /* 0x00000009ff087e24 */ /* 0x000fe2000f8e00ff */
[----:B------:R-:W-:Y:S02]  /*0ce0*/  SEL R31, R9, RZ, !P6 ;  /* 0x000000ff091f7207 */ /* 0x000fe40007000000 */
[----:B------:R-:W-:Y:S02]  /*0cf0*/  SEL R32, R10, RZ, !P6 ;  /* 0x000000ff0a207207 */ /* 0x000fe40007000000 */
[----:B------:R-:W-:Y:S02]  /*0d00*/  SEL R30, R11, RZ, !P6 ;  /* 0x000000ff0b1e7207 */ /* 0x000fe40007000000 */
[----:B---3--:R-:W-:Y:S01]  /*0d10*/  SEL R40, R12, RZ, !P6 ;  /* 0x000000ff0c287207 */ /* 0x008fe20007000000 */
[----:B------:R-:W-:Y:S01]  /*0d20*/  CS2R R10, SRZ ;  /* 0x00000000000a7805 */ /* 0x000fe2000001ff00 */
[----:B-1----:R-:W-:-:S02]  /*0d30*/  SEL R34, R13, RZ, !P6 ;  /* 0x000000ff0d227207 */ /* 0x002fc40007000000 */
[----:B------:R-:W-:Y:S02]  /*0d40*/  SEL R43, R14, RZ, !P6 ;  /* 0x000000ff0e2b7207 */ /* 0x000fe40007000000 */
[----:B------:R-:W-:Y:S02]  /*0d50*/  SEL R45, R15, RZ, !P6 ;  /* 0x000000ff0f2d7207 */ /* 0x000fe40007000000 */
[----:B----4-:R-:W-:Y:S02]  /*0d60*/  SEL R36, R16, RZ, !P6 ;  /* 0x000000ff10247207 */ /* 0x010fe40007000000 */
[----:B------:R-:W-:Y:S02]  /*0d70*/  SEL R33, R17, RZ, !P6 ;  /* 0x000000ff11217207 */ /* 0x000fe40007000000 */
[----:B------:R-:W-:Y:S02]  /*0d80*/  SEL R35, R18, RZ, !P6 ;  /* 0x000000ff12237207 */ /* 0x000fe40007000000 */
[----:B------:R-:W-:-:S02]  /*0d90*/  SEL R37, R19, RZ, !P6 ;  /* 0x000000ff13257207 */ /* 0x000fc40007000000 */
[----:B------:R-:W-:Y:S02]  /*0da0*/  MOV R9, UR9 ;  /* 0x0000000900097c02 */ /* 0x000fe40008000f00 */
[----:B-----5:R-:W-:Y:S02]  /*0db0*/  SEL R38, R20, RZ, !P6 ;  /* 0x000000ff14267207 */ /* 0x020fe40007000000 */
[----:B------:R-:W-:Y:S01]  /*0dc0*/  SEL R39, R21, RZ, !P6 ;  /* 0x000000ff15277207 */ /* 0x000fe20007000000 */
[----:B------:R-:W-:Y:S01]  /*0dd0*/  IMAD R20, R9, 0x900, R44 ;  /* 0x0000090009147824 */ /* 0x000fe200078e022c */
[----:B------:R-:W-:Y:S02]  /*0de0*/  SEL R41, R22, RZ, !P6 ;  /* 0x000000ff16297207 */ /* 0x000fe40007000000 */
[----:B------:R-:W-:Y:S02]  /*0df0*/  SEL R42, R23, RZ, !P6 ;  /* 0x000000ff172a7207 */ /* 0x000fe40007000000 */
[----:B------:R-:W-:-:S02]  /*0e00*/  ISETP.LT.AND P6, PT, R8, 0x200, !P6 ;  /* 0x000002000800780c */ /* 0x000fc400077c1270 */
[----:B------:R-:W-:Y:S01]  /*0e10*/  MOV R19, 0x2 ;  /* 0x0000000200137802 */ /* 0x000fe20000000f00 */
[----:B------:R-:W-:Y:S01]  /*0e20*/  CS2R R8, SRZ ;  /* 0x0000000000087805 */ /* 0x000fe2000001ff00 */
[----:B------:R-:W-:Y:S01]  /*0e30*/  CS2R R12, SRZ ;  /* 0x00000000000c7805 */ /* 0x000fe2000001ff00 */
[----:B------:R-:W-:Y:S01]  /*0e40*/  CS2R R14, SRZ ;  /* 0x00000000000e7805 */ /* 0x000fe2000001ff00 */
[----:B------:R-:W-:-:S04]  /*0e50*/  IMAD.WIDE R16, R20, R7, c[0x0][0x198] ;  /* 0x0000660014107625 */ /* 0x000fc800078e0207 */
[----:B------:R-:W-:-:S03]  /*0e60*/  IMAD.WIDE R22, R20, R19, c[0x0][0x180] ;  /* 0x0000600014167625 */ /* 0x000fc600078e0213 */
[----:B------:R-:W2:Y:S04]  /*0e70*/  @P6 LDG.E.EF.128 R12, [R16.64] ;  /* 0x0000000a100c6981 */ /* 0x000ea8000c0e1d00 */
[----:B------:R-:W3:Y:S01]  /*0e80*/  @P6 LDG.E.EF.128 R8, [R22.64] ;  /* 0x0000000a16086981 */ /* 0x000ee2000c0e1d00 */
[----:B--2---:R-:W-:Y:S02]  /*0e90*/  SEL R16, R15, RZ, P6 ;  /* 0x000000ff0f107207 */ /* 0x004fe40003000000 */
[----:B---3--:R-:W-:Y:S02]  /*0ea0*/  SEL R9, R9, RZ, P6 ;  /* 0x000000ff09097207 */ /* 0x008fe40003000000 */
[----:B------:R-:W-:Y:S02]  /*0eb0*/  SEL R44, R8, RZ, P6 ;  /* 0x000000ff082c7207 */ /* 0x000fe40003000000 */
[----:B------:R-:W-:Y:S01]  /*0ec0*/  SEL R18, R12, RZ, P6 ;  /* 0x000000ff0c127207 */ /* 0x000fe20003000000 */
[C---:B------:R-:W-:Y:S01]  /*0ed0*/  IMAD.U32 R22, R9.reuse, 0x10000, RZ ;  /* 0x0001000009167824 */ /* 0x040fe200078e00ff */
[----:B------:R-:W-:Y:S01]  /*0ee0*/  PRMT R21, R9, 0x7632, R21 ;  /* 0x0000763209157816 */ /* 0x000fe20000000015 */
[----:B------:R-:W-:Y:S01]  /*0ef0*/  FMUL R9, R16, 48 ;  /* 0x4240000010097820 */ /* 0x000fe20000400000 */
[----:B------:R-:W-:-:S02]  /*0f00*/  SEL R8, R14, RZ, P6 ;  /* 0x000000ff0e087207 */ /* 0x000fc40003000000 */
[----:B------:R-:W-:Y:S02]  /*0f10*/  SHF.L.U32 R16, R44, 0x10, RZ ;  /* 0x000000102c107819 */ /* 0x000fe400000006ff */
[----:B------:R-:W-:Y:S01]  /*0f20*/  SHF.L.U32 R23, R21, 0x10, RZ ;  /* 0x0000001015177819 */ /* 0x000fe200000006ff */
[----:B------:R-:W-:Y:S01]  /*0f30*/  FMUL R21, R18, 48 ;  /* 0x4240000012157820 */ /* 0x000fe20000400000 */
[----:B------:R-:W-:Y:S01]  /*0f40*/  FMUL R18, R8, 48 ;  /* 0x4240000008127820 */ /* 0x000fe20000400000 */
[----:B------:R-:W-:Y:S01]  /*0f50*/  FADD R15, R40, 1 ;  /* 0x3f800000280f7421 */ /* 0x000fe20000000000 */
[----:B------:R-:W-:Y:S01]  /*0f60*/  FMUL R8, R16, UR4 ;  /* 0x0000000410087c20 */ /* 0x000fe20008400000 */
[----:B------:R-:W-:Y:S01]  /*0f70*/  FADD R12, R45, 1 ;  /* 0x3f8000002d0c7421 */ /* 0x000fe20000000000 */
[----:B------:R-:W-:Y:S02]  /*0f80*/  FMUL R16, R23, UR4 ;  /* 0x0000000417107c20 */ /* 0x000fe40008400000 */
[----:B------:R-:W-:Y:S01]  /*0f90*/  FFMA R15, R8, R15, R21 ;  /* 0x0000000f080f7223 */ /* 0x000fe20000000015 */
[----:B------:R-:W-:Y:S01]  /*0fa0*/  IADD3 R21, R28, 0x4, RZ ;  /* 0x000000041c157810 */ /* 0x000fe20007ffe0ff */
[----:B------:R-:W-:Y:S01]  /*0fb0*/  FADD R14, R43, 1 ;  /* 0x3f8000002b0e7421 */ /* 0x000fe20000000000 */
[----:B------:R-:W-:Y:S01]  /*0fc0*/  FMUL R17, R22, UR4 ;  /* 0x0000000416117c20 */ /* 0x000fe20008400000 */
[----:B------:R-:W-:Y:S01]  /*0fd0*/  FFMA R12, R16, R12, R9 ;  /* 0x0000000c100c7223 */ /* 0x000fe20000000009 */
[----:B------:R-:W-:Y:S01]  /*0fe0*/  LOP3.LUT R21, R21, UR5, RZ, 0xfc, !PT ;  /* 0x0000000515157c12 */ /* 0x000fe2000f8efcff */
[----:B------:R-:W-:Y:S01]  /*0ff0*/  IMAD.U32 R40, RZ, RZ, UR9 ;  /* 0x00000009ff287e24 */ /* 0x000fe2000f8e00ff */
[----:B------:R-:W-:Y:S01]  /*1000*/  FFMA R14, R17, R14, R18 ;  /* 0x0000000e110e7223 */ /* 0x000fe20000000012 */
[----:B------:R-:W-:Y:S01]  /*1010*/  IMAD.WIDE R8, R20, R19, c[0x0][0x170] ;  /* 0x00005c0014087625 */ /* 0x000fe200078e0213 */
[----:B------:R-:W-:Y:S01]  /*1020*/  CS2R R16, SRZ ;  /* 0x0000000000107805 */ /* 0x000fe2000001ff00 */
[----:B------:R-:W-:-:S02]  /*1030*/  CS2R R18, SRZ ;  /* 0x0000000000127805 */ /* 0x000fc4000001ff00 */
[----:B------:R-:W-:Y:S01]  /*1040*/  IMAD R40, R40, 0x900, R21 ;  /* 0x0000090028287824 */ /* 0x000fe200078e0215 */
[----:B------:R-:W-:Y:S01]  /*1050*/  CS2R R22, SRZ ;  /* 0x0000000000167805 */ /* 0x000fe2000001ff00 */
[----:B------:R-:W-:Y:S02]  /*1060*/  CS2R R20, SRZ ;  /* 0x0000000000147805 */ /* 0x000fe4000001ff00 */
[----:B------:R0:W2:Y:S02]  /*1070*/  @P6 LDG.E.EF.128 R16, [R8.64] ;  /* 0x0000000a08106981 */ /* 0x0000a4000c0e1d00 */
[----:B0-----:R-:W-:-:S05]  /*1080*/  IMAD.WIDE R8, R40, R7, c[0x0][0x198] ;  /* 0x0000660028087625 */ /* 0x001fca00078e0207 */
[----:B------:R0:W3:Y:S01]  /*1090*/  @P6 LDG.E.EF.128 R20, [R8.64] ;  /* 0x0000000a08146981 */ /* 0x0000e2000c0e1d00 */
[----:B------:R-:W-:Y:S02]  /*10a0*/  PRMT R44, R44, 0x7632, R44 ;  /* 0x000076322c2c7816 */ /* 0x000fe4000000002c */
[----:B------:R-:W-:Y:S02]  /*10b0*/  SEL R13, R13, RZ, P6 ;  /* 0x000000ff0d0d7207 */ /* 0x000fe40003000000 */
[----:B------:R-:W-:Y:S01]  /*10c0*/  SHF.L.U32 R44, R44, 0x10, RZ ;  /* 0x000000102c2c7819 */ /* 0x000fe200000006ff */
[----:B------:R-:W-:Y:S02]  /*10d0*/  FADD R43, R34, 1 ;  /* 0x3f800000222b7421 */ /* 0x000fe40000000000 */
[----:B------:R-:W-:Y:S01]  /*10e0*/  FMUL R45, R13, 48 ;  /* 0x424000000d2d7820 */ /* 0x000fe20000400000 */
[----:B------:R-:W-:Y:S01]  /*10f0*/  SEL R13, R11, RZ, P6 ;  /* 0x000000ff0b0d7207 */ /* 0x000fe20003000000 */
[----:B------:R-:W-:-:S04]  /*1100*/  FMUL R34, R44, UR4 ;  /* 0x000000042c227c20 */ /* 0x000fc80008400000 */
[----:B------:R-:W-:Y:S01]  /*1110*/  FFMA R11, R34, R43, R45 ;  /* 0x0000002b220b7223 */ /* 0x000fe2000000002d */
[----:B------:R-:W-:-:S04]  /*1120*/  PRMT R34, R13, 0x7632, R34 ;  /* 0x000076320d227816 */ /* 0x000fc80000000022 */
[----:B0-----:R-:W-:Y:S01]  /*1130*/  SHF.L.U32 R9, R34, 0x10, RZ ;  /* 0x0000001022097819 */ /* 0x001fe200000006ff */
[----:B------:R-:W-:Y:S01]  /*1140*/  FADD R42, R42, 1 ;  /* 0x3f8000002a2a7421 */ /* 0x000fe20000000000 */
[----:B------:R-:W-:-:S03]  /*1150*/  SEL R10, R10, RZ, P6 ;  /* 0x000000ff0a0a7207 */ /* 0x000fc60003000000 */
[----:B------:R-:W-:Y:S01]  /*1160*/  FMUL R9, R9, UR4 ;  /* 0x0000000409097c20 */ /* 0x000fe20008400000 */
[----:B------:R-:W-:Y:S01]  /*1170*/  FADD R41, R41, 1 ;  /* 0x3f80000029297421 */ /* 0x000fe20000000000 */
[----:B------:R-:W-:Y:S01]  /*1180*/  FADD R38, R38, 1 ;  /* 0x3f80000026267421 */ /* 0x000fe20000000000 */
[----:B------:R-:W-:Y:S01]  /*1190*/  FADD R31, R31, 1 ;  /* 0x3f8000001f1f7421 */ /* 0x000fe20000000000 */
[----:B------:R-:W-:Y:S01]  /*11a0*/  FADD R29, R29, 1 ;  /* 0x3f8000001d1d7421 */ /* 0x000fe20000000000 */
[----:B------:R-:W-:Y:S01]  /*11b0*/  FADD R30, R30, 1 ;  /* 0x3f8000001e1e7421 */ /* 0x000fe20000000000 */
[----:B------:R-:W-:Y:S01]  /*11c0*/  FADD R36, R36, 1 ;  /* 0x3f80000024247421 */ /* 0x000fe20000000000 */
[----:B------:R-:W-:Y:S01]  /*11d0*/  FADD R33, R33, 1 ;  /* 0x3f80000021217421 */ /* 0x000fe20000000000 */
[----:B------:R-:W-:Y:S01]  /*11e0*/  FADD R35, R35, 1 ;  /* 0x3f80000023237421 */ /* 0x000fe20000000000 */
[----:B------:R-:W-:Y:S06]  /*11f0*/  BAR.SYNC 0x0 ;  /* 0x0000000000007b1d */ /* 0x000fec0000000000 */
[----:B---3--:R-:W-:-:S02]  /*1200*/  SEL R23, R23, RZ, P6 ;  /* 0x000000ff17177207 */ /* 0x008fc40003000000 */
[----:B------:R-:W-:-:S03]  /*1210*/  SEL R8, R21, RZ, P6 ;  /* 0x000000ff15087207 */ /* 0x000fc60003000000 */
[----:B------:R-:W-:Y:S01]  /*1220*/  FMUL R34, R23, 48 ;  /* 0x4240000017227820 */ /* 0x000fe20000400000 */
[----:B------:R-:W-:-:S03]  /*1230*/  IMAD.U32 R23, R13, 0x10000, RZ ;  /* 0x000100000d177824 */ /* 0x000fc600078e00ff */
[----:B------:R-:W-:Y:S01]  /*1240*/  FFMA R21, R9, R42, R34 ;  /* 0x0000002a09157223 */ /* 0x000fe20000000022 */
[C---:B------:R-:W-:Y:S02]  /*1250*/  PRMT R9, R10.reuse, 0x7632, R9 ;  /* 0x000076320a097816 */ /* 0x040fe40000000009 */
[----:B------:R-:W-:Y:S02]  /*1260*/  SHF.L.U32 R13, R10, 0x10, RZ ;  /* 0x000000100a0d7819 */ /* 0x000fe400000006ff */
[----:B------:R-:W-:Y:S01]  /*1270*/  SHF.L.U32 R40, R9, 0x10, RZ ;  /* 0x0000001009287819 */ /* 0x000fe200000006ff */
[----:B------:R-:W-:Y:S01]  /*1280*/  FMUL R34, R8, 48 ;  /* 0x4240000008227820 */ /* 0x000fe20000400000 */
[----:B------:R-:W-:Y:S01]  /*1290*/  SEL R22, R22, RZ, P6 ;  /* 0x000000ff16167207 */ /* 0x000fe20003000000 */
[----:B------:R-:W-:Y:S01]  /*12a0*/  FMUL R9, R13, UR4 ;  /* 0x000000040d097c20 */ /* 0x000fe20008400000 */
[----:B------:R-:W-:Y:S01]  /*12b0*/  FADD R8, R39, 1 ;  /* 0x3f80000027087421 */ /* 0x000fe20000000000 */
[----:B------:R-:W-:Y:S01]  /*12c0*/  FMUL R13, R40, UR4 ;  /* 0x00000004280d7c20 */ /* 0x000fe20008400000 */
[----:B--2---:R-:W-:Y:S01]  /*12d0*/  SEL R16, R16, RZ, P6 ;  /* 0x000000ff10107207 */ /* 0x004fe20003000000 */
[----:B------:R-:W-:Y:S01]  /*12e0*/  FMUL R10, R23, UR4 ;  /* 0x00000004170a7c20 */ /* 0x000fe20008400000 */
[----:B------:R-:W-:Y:S01]  /*12f0*/  SEL R20, R20, RZ, P6 ;  /* 0x000000ff14147207 */ /* 0x000fe20003000000 */
[----:B------:R-:W-:Y:S01]  /*1300*/  FMUL R23, R22, 48 ;  /* 0x4240000016177820 */ /* 0x000fe20000400000 */
[----:B------:R-:W-:Y:S01]  /*1310*/  SEL R17, R17, RZ, P6 ;  /* 0x000000ff11117207 */ /* 0x000fe20003000000 */
[----:B------:R-:W-:Y:S01]  /*1320*/  FFMA R13, R13, R8, R34 ;  /* 0x000000080d0d7223 */ /* 0x000fe20000000022 */
[----:B------:R-:W-:-:S02]  /*1330*/  PRMT R8, R16, 0x7632, R8 ;  /* 0x0000763210087816 */ /* 0x000fc40000000008 */
[----:B------:R-:W-:Y:S01]  /*1340*/  SEL R22, R19, RZ, P6 ;  /* 0x000000ff13167207 */ /* 0x000fe20003000000 */
[----:B------:R-:W-:Y:S01]  /*1350*/  FFMA R19, R10, R41, R23 ;  /* 0x000000290a137223 */ /* 0x000fe20000000017 */
[----:B------:R-:W-:Y:S01]  /*1360*/  FMUL R20, R20, 48 ;  /* 0x4240000014147820 */ /* 0x000fe20000400000 */
[----:B------:R-:W-:Y:S01]  /*1370*/  SHF.L.U32 R34, R17, 0x10, RZ ;  /* 0x0000001011227819 */ /* 0x000fe200000006ff */
[----:B------:R-:W-:Y:S01]  /*1380*/  FADD R10, R32, 1 ;  /* 0x3f800000200a7421 */ /* 0x000fe20000000000 */
[----:B------:R-:W-:Y:S01]  /*1390*/  IMAD.U32 R16, R16, 0x10000, RZ ;  /* 0x0001000010107824 */ /* 0x000fe200078e00ff */
[----:B------:R-:W-:Y:S01]  /*13a0*/  SHF.L.U32 R32, R8, 0x10, RZ ;  /* 0x0000001008207819 */ /* 0x000fe200000006ff */
[----:B------:R-:W-:Y:S01]  /*13b0*/  FFMA R20, R9, R38, R20 ;  /* 0x0000002609147223 */ /* 0x000fe20000000014 */
[C---:B------:R-:W-:Y:S01]  /*13c0*/  FMUL R9, R27.reuse, R34 ;  /* 0x000000221b097220 */ /* 0x040fe20000400000 */
[C---:B------:R-:W-:Y:S01]  /*13d0*/  FMUL R8, R27.reuse, R16 ;  /* 0x000000101b087220 */ /* 0x040fe20000400000 */
[----:B------:R-:W-:Y:S01]  /*13e0*/  SEL R18, R18, RZ, P6 ;  /* 0x000000ff12127207 */ /* 0x000fe20003000000 */
[----:B------:R-:W-:Y:S01]  /*13f0*/  FMUL R16, R27, R32 ;  /* 0x000000201b107220 */ /* 0x000fe20000400000 */
[----:B------:R-:W-:Y:S01]  /*1400*/  PRMT R17, R17, 0x7632, R17 ;  /* 0x0000763211117816 */ /* 0x000fe20000000011 */
[----:B------:R-:W-:-:S02]  /*1410*/  FFMA R10, R9, R10, R14 ;  /* 0x0000000a090a7223 */ /* 0x000fc4000000000e */
[--C-:B------:R-:W-:Y:S01]  /*1420*/  FFMA R9, R16, R31, R11.reuse ;  /* 0x0000001f10097223 */ /* 0x100fe2000000000b */
[----:B------:R-:W-:Y:S01]  /*1430*/  SHF.L.U32 R14, R17, 0x10, RZ ;  /* 0x00000010110e7819 */ /* 0x000fe200000006ff */
[C---:B------:R-:W-:Y:S01]  /*1440*/  IMAD.U32 R16, R18.reuse, 0x10000, RZ ;  /* 0x0001000012107824 */ /* 0x040fe200078e00ff */
[----:B------:R-:W-:Y:S02]  /*1450*/  PRMT R18, R18, 0x7632, R18 ;  /* 0x0000763212127816 */ /* 0x000fe40000000012 */
[----:B------:R-:W-:Y:S01]  /*1460*/  PRMT R11, R22, 0x7632, R11 ;  /* 0x00007632160b7816 */ /* 0x000fe2000000000b */
[----:B------:R-:W-:Y:S01]  /*1470*/  FFMA R8, R8, R29, R15 ;  /* 0x0000001d08087223 */ /* 0x000fe2000000000f */
[C---:B------:R-:W-:Y:S01]  /*1480*/  FMUL R17, R27.reuse, R16 ;  /* 0x000000101b117220 */ /* 0x040fe20000400000 */
[----:B------:R-:W-:Y:S01]  /*1490*/  FMUL R15, R27, R14 ;  /* 0x0000000e1b0f7220 */ /* 0x000fe20000400000 */
[----:B------:R-:W-:Y:S01]  /*14a0*/  SHF.L.U32 R22, R22, 0x10, RZ ;  /* 0x0000001016167819 */ /* 0x000fe200000006ff */
[----:B------:R-:W-:Y:S01]  /*14b0*/  IMAD.U32 R18, R18, 0x10000, RZ ;  /* 0x0001000012127824 */ /* 0x000fe200078e00ff */
[----:B------:R-:W-:Y:S01]  /*14c0*/  SHF.L.U32 R16, R11, 0x10, RZ ;  /* 0x000000100b107819 */ /* 0x000fe200000006ff */
[----:B------:R-:W-:Y:S01]  /*14d0*/  FFMA R11, R15, R30, R12 ;  /* 0x0000001e0f0b7223 */ /* 0x000fe2000000000c */
[----:B------:R-:W-:Y:S01]  /*14e0*/  FFMA R12, R17, R36, R20 ;  /* 0x00000024110c7223 */ /* 0x000fe20000000014 */
[C---:B------:R-:W-:Y:S01]  /*14f0*/  FMUL R14, R27.reuse, R22 ;  /* 0x000000161b0e7220 */ /* 0x040fe20000400000 */
[C---:B------:R-:W-:Y:S01]  /*1500*/  FMUL R18, R27.reuse, R18 ;  /* 0x000000121b127220 */ /* 0x040fe20000400000 */
[----:B------:R-:W-:Y:S01]  /*1510*/  FMUL R16, R27, R16 ;  /* 0x000000101b107220 */ /* 0x000fe20000400000 */
[----:B------:R-:W-:Y:S01]  /*1520*/  FADD R15, R37, 1 ;  /* 0x3f800000250f7421 */ /* 0x000fe20000000000 */
[----:B------:R-:W-:Y:S01]  /*1530*/  LOP3.LUT R20, R0, 0xff, RZ, 0xc0, !PT ;  /* 0x000000ff00147812 */ /* 0x000fe200078ec0ff */
[----:B------:R-:W-:Y:S01]  /*1540*/  FFMA R13, R18, R33, R13 ;  /* 0x00000021120d7223 */ /* 0x000fe2000000000d */
[----:B------:R-:W-:Y:S01]  /*1550*/  FFMA R14, R14, R35, R19 ;  /* 0x000000230e0e7223 */ /* 0x000fe20000000013 */
[----:B------:R-:W-:Y:S01]  /*1560*/  FFMA R15, R16, R15, R21 ;  /* 0x0000000f100f7223 */ /* 0x000fe20000000015 */
[----:B------:R-:W-:-:S05]  /*1570*/  SHF.L.U32 R34, R20, 0x5, RZ ;  /* 0x0000000514227819 */ /* 0x000fca00000006ff */
[----:B------:R-:W-:Y:S04]  /*1580*/  STS.128 [R34], R8 ;  /* 0x0000000822007388 */ /* 0x000fe80000000c00 */
[----:B------:R-:W-:Y:S04]  /*1590*/  STS.128 [R34+0x10], R12 ;  /* 0x0000100c22007388 */ /* 0x000fe80000000c00 */
[----:B------:R-:W-:Y:S06]  /*15a0*/  BAR.SYNC 0x0 ;  /* 0x0000000000007b1d */ /* 0x000fec0000000000 */
[----:B------:R-:W0:Y:S01]  /*15b0*/  LDS.128 R16, [R20.X16] ;  /* 0x0000000014107984 */ /* 0x000e22000000cc00 */
[----:B------:R-:W-:Y:S01]  /*15c0*/  LOP3.LUT R33, R0, 0xff, RZ, 0xc0, !PT ;  /* 0x000000ff00217812 */ /* 0x000fe200078ec0ff */
[----:B------:R-:W-:Y:S01]  /*15d0*/  FMUL R32, R12, R12 ;  /* 0x0000000c0c207220 */ /* 0x000fe20000400000 */
[----:B------:R-:W-:Y:S01]  /*15e0*/  FMUL R31, R13, R13 ;  /* 0x0000000d0d1f7220 */ /* 0x000fe20000400000 */
[----:B------:R-:W-:Y:S01]  /*15f0*/  FMUL R30, R14, R14 ;  /* 0x0000000e0e1e7220 */ /* 0x000fe20000400000 */
[----:B------:R-:W-:Y:S01]  /*1600*/  FMUL R29, R15, R15 ;  /* 0x0000000f0f1d7220 */ /* 0x000fe20000400000 */
[----:B------:R-:W-:Y:S01]  /*1610*/  FMUL R21, R8, R8 ;  /* 0x0000000808157220 */ /* 0x000fe20000400000 */
[----:B------:R-:W-:Y:S01]  /*1620*/  FMUL R23, R10, R10 ;  /* 0x0000000a0a177220 */ /* 0x000fe20000400000 */
[----:B------:R-:W-:Y:S01]  /*1630*/  FMUL R22, R9, R9 ;  /* 0x0000000909167220 */ /* 0x000fe20000400000 */
[----:B------:R-:W-:Y:S01]  /*1640*/  FMUL R12, R11, R11 ;  /* 0x0000000b0b0c7220 */ /* 0x000fe20000400000 */
[----:B------:R-:W-:Y:S01]  /*1650*/  IMAD.SHL.U32 R14, R33, 0x4, RZ ;  /* 0x00000004210e7824 */ /* 0x000fe200078e00ff */
[----:B------:R-:W1:Y:S01]  /*1660*/  LDS.128 R8, [R20.X16+0x1000] ;  /* 0x0010000014087984 */ /* 0x000e62000000cc00 */
[----:B------:R-:W-:-:S02]  /*1670*/  FSEL R21, R21, -RZ, P6 ;  /* 0x800000ff15157208 */ /* 0x000fc40003000000 */
[----:B------:R-:W-:Y:S02]  /*1680*/  FSEL R23, R23, -RZ, P6 ;  /* 0x800000ff17177208 */ /* 0x000fe40003000000 */
[----:B------:R-:W-:Y:S02]  /*1690*/  FSEL R22, R22, -RZ, P6 ;  /* 0x800000ff16167208 */ /* 0x000fe40003000000 */
[----:B------:R-:W-:Y:S02]  /*16a0*/  FSEL R32, R32, -RZ, P6 ;  /* 0x800000ff20207208 */ /* 0x000fe40003000000 */
[----:B------:R-:W-:Y:S02]  /*16b0*/  FSEL R31, R31, -RZ, P6 ;  /* 0x800000ff1f1f7208 */ /* 0x000fe40003000000 */
[----:B------:R-:W-:Y:S02]  /*16c0*/  FSEL R30, R30, -RZ, P6 ;  /* 0x800000ff1e1e7208 */ /* 0x000fe40003000000 */
[----:B------:R-:W-:-:S02]  /*16d0*/  FSEL R29, R29, -RZ, P6 ;  /* 0x800000ff1d1d7208 */ /* 0x000fc40003000000 */
[----:B------:R-:W-:Y:S02]  /*16e0*/  FSEL R33, R12, -RZ, P6 ;  /* 0x800000ff0c217208 */ /* 0x000fe40003000000 */
[----:B------:R-:W-:Y:S02]  /*16f0*/  PLOP3.LUT P6, PT, PT, PT, UP1, 0x40, 0x0 ;  /* 0x000000000000781c */ /* 0x000fe40003fce818 */
[----:B------:R-:W-:Y:S02]  /*1700*/  LOP3.LUT R12, R14, UR5, RZ, 0xfc, !PT ;  /* 0x000000050e0c7c12 */ /* 0x000fe4000f8efcff */
[----:B------:R-:W-:Y:S02]  /*1710*/  MOV R13, UR9 ;  /* 0x00000009000d7c02 */ /* 0x000fe40008000f00 */
[----:B------:R-:W-:-:S03]  /*1720*/  ISETP.LT.U32.AND P6, PT, R12, 0x900, P6 ;  /* 0x000009000c00780c */ /* 0x000fc600037c1070 */
[----:B------:R-:W-:Y:S01]  /*1730*/  IMAD R12, R13, 0x900, R12 ;  /* 0x000009000d0c7824 */ /* 0x000fe200078e020c */
[----:B------:R-:W-:-:S03]  /*1740*/  IADD3 R14, R14, 0x400, RZ ;  /* 0x000004000e0e7810 */ /* 0x000fc60007ffe0ff */
[----:B------:R-:W-:Y:S01]  /*1750*/  IMAD.WIDE R12, R12, R7, c[0x0][0x1a8] ;  /* 0x00006a000c0c7625 */ /* 0x000fe200078e0207 */
[----:B------:R-:W-:-:S05]  /*1760*/  LOP3.LUT R14, R14, UR5, RZ, 0xfc, !PT ;  /* 0x000000050e0e7c12 */ /* 0x000fca000f8efcff */
[----:B0-----:R0:W-:Y:S01]  /*1770*/  @P6 STG.E.128 [R12.64], R16 ;  /* 0x000000100c006986 */ /* 0x0011e2000c101d0a */
[----:B------:R-:W-:Y:S02]  /*1780*/  PLOP3.LUT P6, PT, PT, PT, UP1, 0x40, 0x0 ;  /* 0x000000000000781c */ /* 0x000fe40003fce818 */
[----:B------:R-:W-:Y:S02]  /*1790*/  MOV R15, UR9 ;  /* 0x00000009000f7c02 */ /* 0x000fe40008000f00 */
[----:B------:R-:W-:-:S03]  /*17a0*/  ISETP.LT.U32.AND P6, PT, R14, 0x900, P6 ;  /* 0x000009000e00780c */ /* 0x000fc600037c1070 */
[----:B------:R-:W-:-:S04]  /*17b0*/  IMAD R14, R15, 0x900, R14 ;  /* 0x000009000f0e7824 */ /* 0x000fc800078e020e */
[----:B------:R-:W-:-:S06]  /*17c0*/  IMAD.WIDE R14, R14, R7, c[0x0][0x1a8] ;  /* 0x00006a000e0e7625 */ /* 0x000fcc00078e0207 */
[----:B-1----:R0:W-:Y:S01]  /*17d0*/  @P6 STG.E.128 [R14.64], R8 ;  /* 0x000000080e006986 */ /* 0x0021e2000c101d0a */
[----:B------:R-:W-:Y:S01]  /*17e0*/  PLOP3.LUT P6, PT, PT, PT, UP0, 0x80, 0x0 ;  /* 0x000000000000781c */ /* 0x000fe20003fcf008 */
[----:B------:R-:W-:Y:S02]  /*17f0*/  UPLOP3.LUT UP0, UPT, UPT, UPT, UPT, 0x40, 0x0 ;  /* 0x000000000000789c */ /* 0x000fe40003f0e870 */
[----:B------:R-:W-:Y:S01]  /*1800*/  UMOV UR5, 0x800 ;  /* 0x0000080000057882 */ /* 0x000fe20000000000 */
[----:B------:R-:W-:Y:S01]  /*1810*/  FADD R26, R21, R26 ;  /* 0x0000001a151a7221 */ /* 0x000fe20000000000 */
[----:B------:R-:W-:Y:S01]  /*1820*/  FADD R24, R23, R24 ;  /* 0x0000001817187221 */ /* 0x000fe20000000000 */
[----:B------:R-:W-:Y:S01]  /*1830*/  FADD R25, R22, R25 ;  /* 0x0000001916197221 */ /* 0x000fe20000000000 */
[----:B------:R-:W-:Y:S01]  /*1840*/  FADD R2, R33, R2 ;  /* 0x0000000221027221 */ /* 0x000fe20000000000 */
[----:B------:R-:W-:Y:S01]  /*1850*/  FADD R3, R32, R3 ;  /* 0x0000000320037221 */ /* 0x000fe20000000000 */
[----:B------:R-:W-:Y:S01]  /*1860*/  FADD R4, R31, R4 ;  /* 0x000000041f047221 */ /* 0x000fe20000000000 */
[----:B------:R-:W-:Y:S01]  /*1870*/  FADD R5, R30, R5 ;  /* 0x000000051e057221 */ /* 0x000fe20000000000 */
[----:B------:R-:W-:-:S02]  /*1880*/  FADD R6, R29, R6 ;  /* 0x000000061d067221 */ /* 0x000fc40000000000 */
[----:B------:R-:W-:Y:S05]  /*1890*/  @P6 BRA `(.L_x_0) ;  /* 0xfffff29000006947 */ /* 0x000fea000383ffff */
[----:B------:R-:W-:Y:S01]  /*18a0*/  FADD R25, R26, R25 ;  /* 0x000000191a197221 */ /* 0x000fe20000000000 */
[----:B0-----:R-:W-:Y:S01]  /*18b0*/  SHF.R.U32.HI R10, RZ, 0x3, R0 ;  /* 0x00000003ff0a7819 */ /* 0x001fe20000011600 */
[----:B------:R-:W-:Y:S06]  /*18c0*/  BAR.SYNC 0x0 ;  /* 0x0000000000007b1d */ /* 0x000fec0000000000 */
[----:B------:R-:W-:Y:S01]  /*18d0*/  FADD R25, R24, R25 ;  /* 0x0000001918197221 */ /* 0x000fe20000000000 */
[----:B------:R-:W-:Y:S01]  /*18e0*/  LOP3.LUT R11, R10, 0x1c, RZ, 0xc0, !PT ;  /* 0x0000001c0a0b7812 */ /* 0x000fe200078ec0ff */
[----:B------:R-:W-:Y:S01]  /*18f0*/  IMAD.MOV.U32 R21, RZ, RZ, 0x39e38e39 ;  /* 0x39e38e39ff157424 */ /* 0x000fe200078e00ff */
[----:B------:R-:W-:Y:S01]  /*1900*/  ULDC.64 UR6, c[0x0][0x168] ;  /* 0x00005a0000067ab9 */ /* 0x000fe20000000a00 */
[----:B------:R-:W-:Y:S01]  /*1910*/  FADD R2, R2, R25 ;  /* 0x0000001902027221 */ /* 0x000fe20000000000 */
[----:B------:R-:W-:-:S02]  /*1920*/  USHF.R.S32.HI UR5, URZ, 0x1f, UR9 ;  /* 0x0000001f3f057899 */ /* 0x000fc40008011409 */
[----:B------:R-:W-:Y:S01]  /*1930*/  ULEA UR4, UP0, UR9, UR6, 0x2 ;  /* 0x0000000609047291 */ /* 0x000fe2000f80103f */
[----:B------:R-:W-:-:S03]  /*1940*/  FADD R3, R3, R2 ;  /* 0x0000000203037221 */ /* 0x000fc60000000000 */
[----:B------:R-:W-:Y:S01]  /*1950*/  ULEA.HI.X UR5, UR9, UR7, UR5, 0x2, UP0 ;  /* 0x0000000709057291 */ /* 0x000fe200080f1405 */
[----:B------:R-:W-:Y:S01]  /*1960*/  FADD R4, R4, R3 ;  /* 0x0000000304047221 */ /* 0x000fe20000000000 */
[----:B------:R-:W-:-:S03]  /*1970*/  MOV R22, UR4 ;  /* 0x0000000400167c02 */ /* 0x000fc60008000f00 */
[----:B------:R-:W-:Y:S01]  /*1980*/  FADD R5, R5, R4 ;  /* 0x0000000405057221 */ /* 0x000fe20000000000 */
[----:B------:R-:W-:-:S03]  /*1990*/  IMAD.U32 R23, RZ, RZ, UR5 ;  /* 0x00000005ff177e24 */ /* 0x000fc6000f8e00ff */
[----:B------:R-:W-:-:S05]  /*19a0*/  FADD R5, R6, R5 ;  /* 0x0000000506057221 */ /* 0x000fca0000000000 */
        /* <DEDUP_REMOVED lines=12> */
[----:B------:R-:W0:Y:S01]  /*1a70*/  @!P5 LDS R8, [R0.X4] ;  /* 0x000000000008d984 */ /* 0x000e220000004800 */
[----:B------:R-:W-:Y:S01]  /*1a80*/  PLOP3.LUT P5, PT, PT, PT, UP1, 0x80, 0x0 ;  /* 0x000000000000781c */ /* 0x000fe20003faf018 */
[----:B------:R-:W-:-:S02]  /*1a90*/  CS2R R10, SRZ ;  /* 0x00000000000a7805 */ /* 0x000fc4000001ff00 */
[----:B0-----:R-:W0:Y:S02]  /*1aa0*/  SHFL.BFLY PT, R3, R8, 0x4, 0x1f ;  /* 0x0c801f0008037f89 */ /* 0x001e2400000e0000 */
[----:B0-----:R-:W-:Y:S02]  /*1ab0*/  FADD R3, R8, R3 ;  /* 0x0000000308037221 */ /* 0x001fe40000000000 */
[----:B------:R-:W-:-:S03]  /*1ac0*/  CS2R R8, SRZ ;  /* 0x0000000000087805 */ /* 0x000fc6000001ff00 */
[----:B------:R-:W0:Y:S02]  /*1ad0*/  SHFL.BFLY PT, R2, R3, 0x2, 0x1f ;  /* 0x0c401f0003027f89 */ /* 0x000e2400000e0000 */
[----:B0-----:R-:W-:-:S05]  /*1ae0*/  FADD R2, R3, R2 ;  /* 0x0000000203027221 */ /* 0x001fca0000000000 */
[----:B------:R-:W0:Y:S02]  /*1af0*/  SHFL.BFLY PT, R5, R2, 0x1, 0x1f ;  /* 0x0c201f0002057f89 */ /* 0x000e2400000e0000 */
[----:B0-----:R-:W-:Y:S01]  /*1b00*/  FADD R5, R2, R5 ;  /* 0x0000000502057221 */ /* 0x001fe20000000000 */
[----:B------:R-:W-:-:S04]  /*1b10*/  LEA R2, P4, R28, c[0x0][0x1a0], 0x2 ;  /* 0x000068001c027a11 */ /* 0x000fc800078810ff */
[----:B------:R-:W-:Y:S04]  /*1b20*/  @P0 STS [R0.X4], R5 ;  /* 0x0000000500000388 */ /* 0x000fe80000004800 */
[----:B------:R-:W-:Y:S06]  /*1b30*/  BAR.SYNC 0x0 ;  /* 0x0000000000007b1d */ /* 0x000fec0000000000 */
[----:B------:R-:W0:Y:S01]  /*1b40*/  LDS R4, [RZ] ;  /* 0x00000000ff047984 */ /* 0x000e220000000800 */
[----:B------:R-:W-:-:S03]  /*1b50*/  MOV R5, UR9 ;  /* 0x0000000900057c02 */ /* 0x000fc60008000f00 */
[----:B------:R-:W-:Y:S06]  /*1b60*/  BAR.SYNC 0x0 ;  /* 0x0000000000007b1d */ /* 0x000fec0000000000 */
[----:B------:R-:W-:Y:S01]  /*1b70*/  IMAD R5, R5, 0x900, R28 ;  /* 0x0000090005057824 */ /* 0x000fe200078e021c */
[----:B------:R-:W-:Y:S02]  /*1b80*/  PLOP3.LUT P0, PT, PT, PT, UP1, 0x80, 0x0 ;  /* 0x000000000000781c */ /* 0x000fe40003f0f018 */
[----:B------:R-:W-:Y:S02]  /*1b90*/  MOV R17, UR9 ;  /* 0x0000000900117c02 */ /* 0x000fe40008000f00 */
[----:B------:R-:W-:-:S02]  /*1ba0*/  LEA R24, P0, R5, c[0x0][0x1a8], 0x2 ;  /* 0x00006a0005187a11 */ /* 0x000fc400078010ff */
[----:B------:R-:W-:Y:S01]  /*1bb0*/  IADD3.X R3, RZ, c[0x0][0x1a4], RZ, P4, !PT ;  /* 0x00006900ff037a10 */ /* 0x000fe200027fe4ff */
[----:B0-----:R-:W-:Y:S04]  /*1bc0*/  STS [RZ], R4 ;  /* 0x00000004ff007388 */ /* 0x001fe80000000800 */
[----:B------:R-:W-:Y:S06]  /*1bd0*/  BAR.SYNC 0x0 ;  /* 0x0000000000007b1d */ /* 0x000fec0000000000 */
[----:B------:R-:W0:Y:S02]  /*1be0*/  LDS R6, [RZ] ;  /* 0x00000000ff067984 */ /* 0x000e240000000800 */
[----:B0-----:R-:W-:Y:S01]  /*1bf0*/  FFMA R0, R6, R21, 9.9999997473787516356e-06 ;  /* 0x3727c5ac06007423 */ /* 0x001fe20000000015 */
[----:B------:R-:W-:-:S03]  /*1c00*/  SHF.R.S32.HI R6, RZ, 0x1f, R5 ;  /* 0x0000001fff067819 */ /* 0x000fc60000011405 */
[----:B------:R0:W1:Y:S01]  /*1c10*/  MUFU.RSQ R19, R0 ;  /* 0x0000000000137308 */ /* 0x0000620000001400 */
[----:B------:R-:W-:Y:S01]  /*1c20*/  LEA.HI.X R25, R5, c[0x0][0x1ac], R6, 0x2, P0 ;  /* 0x00006b0005197a11 */ /* 0x000fe200000f1406 */
[----:B------:R-:W-:Y:S06]  /*1c30*/  BAR.SYNC 0x0 ;  /* 0x0000000000007b1d */ /* 0x000fec0000000000 */
[----:B------:R-:W-:Y:S02]  /*1c40*/  PLOP3.LUT P0, PT, PT, PT, UP1, 0x80, 0x0 ;  /* 0x000000000000781c */ /* 0x000fe40003f0f018 */
[----:B0-----:R-:W-:Y:S01]  /*1c50*/  IADD3 R0, R28, 0x4, RZ ;  /* 0x000000041c007810 */ /* 0x001fe20007ffe0ff */
[----:B-1----:R0:W-:Y:S04]  /*1c60*/  @P1 STG.E [R22.64], R19 ;  /* 0x0000001316001986 */ /* 0x0021e8000c10190a */
[----:B------:R-:W-:Y:S01]  /*1c70*/  IMAD R0, R17, 0x900, R0 ;  /* 0x0000090011007824 */ /* 0x000fe200078e0200 */
[----:B------:R1:W2:Y:S01]  /*1c80*/  @!P5 LDG.E.EF.128 R8, [R24.64] ;  /* 0x0000000a1808d981 */ /* 0x0002a2000c0e1d00 */
[----:B------:R-:W-:-:S03]  /*1c90*/  CS2R R16, SRZ ;  /* 0x0000000000107805 */ /* 0x000fc6000001ff00 */
[----:B------:R-:W3:Y:S01]  /*1ca0*/  LDG.E.EL.128 R12, [R2.64] ;  /* 0x0000000a020c7981 */ /* 0x000ee2000c2e1d00 */
[----:B0-----:R-:W-:Y:S01]  /*1cb0*/  CS2R R18, SRZ ;  /* 0x0000000000127805 */ /* 0x001fe2000001ff00 */
[----:B------:R-:W-:Y:S02]  /*1cc0*/  IMAD.WIDE R22, R0, R7, c[0x0][0x1a8] ;  /* 0x00006a0000167625 */ /* 0x000fe400078e0207 */
[----:B-1----:R-:W4:Y:S04]  /*1cd0*/  LDG.E.EL.128 R24, [R2.64+0x10] ;  /* 0x0000100a02187981 */ /* 0x002f28000c2e1d00 */
[----:B------:R0:W5:Y:S01]  /*1ce0*/  @!P0 LDG.E.EF.128 R16, [R22.64] ;  /* 0x0000000a16108981 */ /* 0x000162000c0e1d00 */
[----:B------:R-:W-:Y:S01]  /*1cf0*/  FFMA R4, R4, R21, 9.9999997473787516356e-06 ;  /* 0x3727c5ac04047423 */ /* 0x000fe20000000015 */
[----:B------:R-:W-:-:S05]  /*1d00*/  IMAD.SHL.U32 R20, R20, 0x8, RZ ;  /* 0x0000000814147824 */ /* 0x000fca00078e00ff */
[----:B------:R-:W1:Y:S01]  /*1d10*/  MUFU.RSQ R4, R4 ;  /* 0x0000000400047308 */ /* 0x000e620000001400 */
[----:B------:R-:W-:Y:S02]  /*1d20*/  MOV R21, UR9 ;  /* 0x0000000900157c02 */ /* 0x000fe40008000f00 */
[----:B------:R-:W-:Y:S02]  /*1d30*/  IADD3 R0, R20, 0x800, RZ ;  /* 0x0000080014007810 */ /* 0x000fe40007ffe0ff */
[----:B------:R-:W-:Y:S02]  /*1d40*/  PLOP3.LUT P1, PT, PT, PT, UP1, 0x80, 0x0 ;  /* 0x000000000000781c */ /* 0x000fe40003f2f018 */
[----:B------:R-:W-:Y:S01]  /*1d50*/  PLOP3.LUT P5, PT, PT, PT, UP1, 0x80, 0x0 ;  /* 0x000000000000781c */ /* 0x000fe20003faf018 */
[----:B------:R-:W-:Y:S01]  /*1d60*/  IMAD R0, R21, 0x900, R0 ;  /* 0x0000090015007824 */ /* 0x000fe200078e0200 */
[----:B------:R-:W-:Y:S02]  /*1d70*/  PLOP3.LUT P0, PT, PT, PT, UP1, 0x80, 0x0 ;  /* 0x000000000000781c */ /* 0x000fe40003f0f018 */
[----:B------:R-:W-:-:S02]  /*1d80*/  PLOP3.LUT P4, PT, PT, PT, UP1, 0x80, 0x0 ;  /* 0x000000000000781c */ /* 0x000fc40003f8f018 */
[----:B------:R-:W-:Y:S02]  /*1d90*/  IADD3 R28, R28, 0x804, RZ ;  /* 0x000008041c1c7810 */ /* 0x000fe40007ffe0ff */
[----:B--2---:R-:W-:Y:S02]  /*1da0*/  SEL R9, R9, RZ, !P1 ;  /* 0x000000ff09097207 */ /* 0x004fe40004800000 */
[----:B------:R-:W-:Y:S01]  /*1db0*/  SEL R11, R11, RZ, !P5 ;  /* 0x000000ff0b0b7207 */ /* 0x000fe20006800000 */
[----:B---3--:R-:W-:Y:S01]  /*1dc0*/  FADD R21, R12, 1 ;  /* 0x3f8000000c157421 */ /* 0x008fe20000000000 */
[----:B------:R-:W-:Y:S01]  /*1dd0*/  FADD R12, R13, 1 ;  /* 0x3f8000000d0c7421 */ /* 0x000fe20000000000 */
[----:B------:R-:W-:Y:S01]  /*1de0*/  FADD R13, R14, 1 ;  /* 0x3f8000000e0d7421 */ /* 0x000fe20000000000 */
[----:B0-----:R-:W-:Y:S01]  /*1df0*/  SEL R23, R8, RZ, !P0 ;  /* 0x000000ff08177207 */ /* 0x001fe20004000000 */
[----:B------:R-:W-:Y:S01]  /*1e00*/  FADD R14, R15, 1 ;  /* 0x3f8000000f0e7421 */ /* 0x000fe20000000000 */
[----:B------:R-:W-:Y:S01]  /*1e10*/  SEL R29, R10, RZ, !P4 ;  /* 0x000000ff0a1d7207 */ /* 0x000fe20006000000 */
[C---:B-1----:R-:W-:Y:S01]  /*1e20*/  FMUL R9, R4.reuse, R9 ;  /* 0x0000000904097220 */ /* 0x042fe20000400000 */
[----:B------:R-:W-:Y:S01]  /*1e30*/  FMUL R11, R4, R11 ;  /* 0x0000000b040b7220 */ /* 0x000fe20000400000 */
[----:B------:R-:W-:-:S02]  /*1e40*/  PLOP3.LUT P0, PT, PT, PT, UP1, 0x80, 0x0 ;  /* 0x000000000000781c */ /* 0x000fc40003f0f018 */
[----:B------:R-:W-:Y:S02]  /*1e50*/  PLOP3.LUT P1, PT, PT, PT, UP1, 0x80, 0x0 ;  /* 0x000000000000781c */ /* 0x000fe40003f2f018 */
[----:B------:R-:W-:Y:S02]  /*1e60*/  PLOP3.LUT P4, PT, PT, PT, UP1, 0x80, 0x0 ;  /* 0x000000000000781c */ /* 0x000fe40003f8f018 */
[----:B------:R-:W-:Y:S01]  /*1e70*/  PLOP3.LUT P5, PT, PT, PT, UP1, 0x80, 0x0 ;  /* 0x000000000000781c */ /* 0x000fe20003faf018 */
[----:B------:R-:W-:Y:S01]  /*1e80*/  FMUL R12, R9, R12 ;  /* 0x0000000c090c7220 */ /* 0x000fe20000400000 */
[----:B------:R-:W-:Y:S01]  /*1e90*/  FMUL R14, R11, R14 ;  /* 0x0000000e0b0e7220 */ /* 0x000fe20000400000 */
[C---:B------:R-:W-:Y:S01]  /*1ea0*/  FMUL R8, R4.reuse, R23 ;  /* 0x0000001704087220 */ /* 0x040fe20000400000 */
[----:B------:R-:W-:Y:S01]  /*1eb0*/  FMUL R10, R4, R29 ;  /* 0x0000001d040a7220 */ /* 0x000fe20000400000 */
[----:B-----5:R-:W-:Y:S02]  /*1ec0*/  SEL R9, R16, RZ, !P0 ;  /* 0x000000ff10097207 */ /* 0x020fe40004000000 */
[----:B------:R-:W-:-:S02]  /*1ed0*/  SEL R17, R17, RZ, !P1 ;  /* 0x000000ff11117207 */ /* 0x000fc40004800000 */
[----:B------:R-:W-:Y:S02]  /*1ee0*/  SEL R11, R18, RZ, !P4 ;  /* 0x000000ff120b7207 */ /* 0x000fe40006000000 */
[----:B------:R-:W-:Y:S01]  /*1ef0*/  SEL R19, R19, RZ, !P5 ;  /* 0x000000ff13137207 */ /* 0x000fe20006800000 */
[----:B------:R-:W-:Y:S01]  /*1f00*/  FMUL R15, R8, R21 ;  /* 0x00000015080f7220 */ /* 0x000fe20000400000 */
[----:B------:R-:W-:Y:S01]  /*1f10*/  FMUL R13, R10, R13 ;  /* 0x0000000d0a0d7220 */ /* 0x000fe20000400000 */
[----:B----4-:R-:W-:Y:S01]  /*1f20*/  FADD R24, R24, 1 ;  /* 0x3f80000018187421 */ /* 0x010fe20000000000 */
[----:B------:R-:W-:Y:S01]  /*1f30*/  FMUL R9, R4, R9 ;  /* 0x0000000904097220 */ /* 0x000fe20000400000 */
[----:B------:R-:W-:Y:S01]  /*1f40*/  FADD R8, R25, 1 ;  /* 0x3f80000019087421 */ /* 0x000fe20000000000 */
[----:B------:R-:W-:Y:S01]  /*1f50*/  FADD R26, R26, 1 ;  /* 0x3f8000001a1a7421 */ /* 0x000fe20000000000 */
[----:B------:R-:W-:Y:S01]  /*1f60*/  FADD R10, R27, 1 ;  /* 0x3f8000001b0a7421 */ /* 0x000fe20000000000 */
[C---:B------:R-:W-:Y:S01]  /*1f70*/  FMUL R17, R4.reuse, R17 ;  /* 0x0000001104117220 */ /* 0x040fe20000400000 */
[C---:B------:R-:W-:Y:S01]  /*1f80*/  FMUL R11, R4.reuse, R11 ;  /* 0x0000000b040b7220 */ /* 0x040fe20000400000 */
[----:B------:R-:W-:Y:S01]  /*1f90*/  FMUL R19, R4, R19 ;  /* 0x0000001304137220 */ /* 0x000fe20000400000 */
[----:B------:R-:W-:Y:S01]  /*1fa0*/  PLOP3.LUT P1, PT, PT, PT, UP1, 0x80, 0x0 ;  /* 0x000000000000781c */ /* 0x000fe20003f2f018 */
[----:B------:R-:W-:Y:S01]  /*1fb0*/  FMUL R9, R9, R24 ;  /* 0x0000001809097220 */ /* 0x000fe20000400000 */
[----:B------:R-:W-:Y:S01]  /*1fc0*/  PLOP3.LUT P0, PT, PT, PT, UP1, 0x80, 0x0 ;  /* 0x000000000000781c */ /* 0x000fe20003f0f018 */
[----:B------:R-:W-:Y:S01]  /*1fd0*/  FMUL R8, R17, R8 ;  /* 0x0000000811087220 */ /* 0x000fe20000400000 */
[----:B------:R-:W-:Y:S01]  /*1fe0*/  LEA R20, P0, R5, c[0x0][0x1b0], 0x1 ;  /* 0x00006c0005147a11 */ /* 0x000fe200078008ff */
[----:B------:R-:W-:Y:S01]  /*1ff0*/  FMUL R11, R11, R26 ;  /* 0x0000001a0b0b7220 */ /* 0x000fe20000400000 */
[----:B------:R-:W-:Y:S01]  /*2000*/  FMUL R10, R19, R10 ;  /* 0x0000000a130a7220 */ /* 0x000fe20000400000 */
[----:B------:R-:W-:-:S02]  /*2010*/  F2FP.BF16.PACK_AB R16, R12, R15 ;  /* 0x0000000f0c10723e */ /* 0x000fc400000010ff */
[----:B------:R-:W-:Y:S02]  /*2020*/  LEA.HI.X R21, R5, c[0x0][0x1b4], R6, 0x1, P0 ;  /* 0x00006d0005157a11 */ /* 0x000fe400000f0c06 */
[----:B------:R-:W-:Y:S02]  /*2030*/  F2FP.BF16.PACK_AB R17, R14, R13 ;  /* 0x0000000d0e11723e */ /* 0x000fe400000010ff */
[----:B------:R-:W-:Y:S02]  /*2040*/  F2FP.BF16.PACK_AB R18, R8, R9 ;  /* 0x000000090812723e */ /* 0x000fe400000010ff */
[----:B------:R-:W-:Y:S02]  /*2050*/  F2FP.BF16.PACK_AB R19, R10, R11 ;  /* 0x0000000b0a13723e */ /* 0x000fe400000010ff */
[----:B------:R-:W-:Y:S02]  /*2060*/  SHF.R.S32.HI R5, RZ, 0x1f, R0 ;  /* 0x0000001fff057819 */ /* 0x000fe40000011400 */
[C---:B------:R-:W-:Y:S01]  /*2070*/  LEA R22, P0, R0.reuse, c[0x0][0x1a8], 0x2 ;  /* 0x00006a0000167a11 */ /* 0x040fe200078010ff */
[----:B------:R-:W-:Y:S01]  /*2080*/  CS2R R8, SRZ ;  /* 0x0000000000087805 */ /* 0x000fe2000001ff00 */
[----:B------:R-:W-:Y:S01]  /*2090*/  CS2R R10, SRZ ;  /* 0x00000000000a7805 */ /* 0x000fe2000001ff00 */
[----:B------:R-:W-:Y:S01]  /*20a0*/  CS2R R12, SRZ ;  /* 0x00000000000c7805 */ /* 0x000fe2000001ff00 */
[----:B------:R-:W-:Y:S01]  /*20b0*/  LEA.HI.X R23, R0, c[0x0][0x1ac], R5, 0x2, P0 ;  /* 0x00006b0000177a11 */ /* 0x000fe200000f1405 */
[----:B------:R-:W-:Y:S01]  /*20c0*/  CS2R R14, SRZ ;  /* 0x00000000000e7805 */ /* 0x000fe2000001ff00 */
[----:B------:R0:W-:Y:S04]  /*20d0*/  @!P1 STG.E.128 [R20.64], R16 ;  /* 0x0000001014009986 */ /* 0x0001e8000c101d0a */
[----:B------:R1:W2:Y:S04]  /*20e0*/  @P3 LDG.E.EF.128 R8, [R22.64] ;  /* 0x0000000a16083981 */ /* 0x0002a8000c0e1d00 */
[----:B------:R-:W3:Y:S01]  /*20f0*/  @!P2 LDG.E.EL.128 R12, [R2.64+0x2000] ;  /* 0x0020000a020ca981 */ /* 0x000ee2000c2e1d00 */
[----:B0-----:R-:W-:Y:S01]  /*2100*/  MOV R17, UR9 ;  /* 0x0000000900117c02 */ /* 0x001fe20008000f00 */
[----:B------:R-:W-:Y:S01]  /*2110*/  CS2R R18, SRZ ;  /* 0x0000000000127805 */ /* 0x000fe2000001ff00 */
[----:B------:R-:W-:-:S03]  /*2120*/  CS2R R20, SRZ ;  /* 0x0000000000147805 */ /* 0x000fc6000001ff00 */
[----:B------:R-:W-:Y:S01]  /*2130*/  IMAD R6, R17, 0x900, R28 ;  /* 0x0000090011067824 */ /* 0x000fe200078e021c */
[----:B-1----:R-:W-:Y:S01]  /*2140*/  CS2R R22, SRZ ;  /* 0x0000000000167805 */ /* 0x002fe2000001ff00 */
[----:B------:R-:W-:Y:S02]  /*2150*/  CS2R R16, SRZ ;  /* 0x0000000000107805 */ /* 0x000fe4000001ff00 */
[----:B------:R-:W-:-:S03]  /*2160*/  IMAD.WIDE R6, R6, R7, c[0x0][0x1a8] ;  /* 0x00006a0006067625 */ /* 0x000fc600078e0207 */
[----:B------:R0:W4:Y:S04]  /*2170*/  @!P2 LDG.E.EL.128 R20, [R2.64+0x2010] ;  /* 0x0020100a0214a981 */ /* 0x000128000c2e1d00 */
[----:B------:R1:W5:Y:S01]  /*2180*/  @P3 LDG.E.EF.128 R16, [R6.64] ;  /* 0x0000000a06103981 */ /* 0x000362000c0e1d00 */
[----:B--2---:R-:W-:Y:S02]  /*2190*/  SEL R27, R10, RZ, P3 ;  /* 0x000000ff0a1b7207 */ /* 0x004fe40001800000 */
[----:B------:R-:W-:Y:S02]  /*21a0*/  SEL R11, R11, RZ, P3 ;  /* 0x000000ff0b0b7207 */ /* 0x000fe40001800000 */
[----:B---3--:R-:W-:Y:S02]  /*21b0*/  SEL R10, R15, RZ, !P2 ;  /* 0x000000ff0f0a7207 */ /* 0x008fe40005000000 */
[----:B------:R-:W-:Y:S01]  /*21c0*/  SEL R25, R8, RZ, P3 ;  /* 0x000000ff08197207 */ /* 0x000fe20001800000 */
[----:B0-----:R-:W-:Y:S01]  /*21d0*/  FMUL R3, R4, R11 ;  /* 0x0000000b04037220 */ /* 0x001fe20000400000 */
[----:B------:R-:W-:Y:S01]  /*21e0*/  SEL R12, R12, RZ, !P2 ;  /* 0x000000ff0c0c7207 */ /* 0x000fe20005000000 */
[----:B------:R-:W-:Y:S01]  /*21f0*/  FADD R10, R10, 1 ;  /* 0x3f8000000a0a7421 */ /* 0x000fe20000000000 */
[----:B------:R-:W-:-:S02]  /*2200*/  SEL R14, R14, RZ, !P2 ;  /* 0x000000ff0e0e7207 */ /* 0x000fc40005000000 */
[----:B------:R-:W-:Y:S02]  /*2210*/  SEL R9, R9, RZ, P3 ;  /* 0x000000ff09097207 */ /* 0x000fe40001800000 */
[----:B------:R-:W-:Y:S01]  /*2220*/  SEL R13, R13, RZ, !P2 ;  /* 0x000000ff0d0d7207 */ /* 0x000fe20005000000 */
[----:B------:R-:W-:Y:S01]  /*2230*/  FMUL R10, R3, R10 ;  /* 0x0000000a030a7220 */ /* 0x000fe20000400000 */
[C---:B------:R-:W-:Y:S01]  /*2240*/  FMUL R8, R4.reuse, R25 ;  /* 0x0000001904087220 */ /* 0x040fe20000400000 */
[----:B------:R-:W-:Y:S01]  /*2250*/  FMUL R2, R4, R27 ;  /* 0x0000001b04027220 */ /* 0x000fe20000400000 */
[----:B-1----:R-:W-:Y:S01]  /*2260*/  FADD R7, R12, 1 ;  /* 0x3f8000000c077421 */ /* 0x002fe20000000000 */
[----:B------:R-:W-:Y:S01]  /*2270*/  FADD R11, R14, 1 ;  /* 0x3f8000000e0b7421 */ /* 0x000fe20000000000 */
[----:B------:R-:W-:Y:S01]  /*2280*/  FMUL R6, R4, R9 ;  /* 0x0000000904067220 */ /* 0x000fe20000400000 */
[----:B------:R-:W-:Y:S01]  /*2290*/  FADD R9, R13, 1 ;  /* 0x3f8000000d097421 */ /* 0x000fe20000000000 */
[----:B------:R-:W-:Y:S01]  /*22a0*/  FMUL R12, R8, R7 ;  /* 0x00000007080c7220 */ /* 0x000fe20000400000 */
[----:B----4-:R-:W-:-:S02]  /*22b0*/  SEL R20, R20, RZ, !P2 ;  /* 0x000000ff14147207 */ /* 0x010fc40005000000 */
[----:B-----5:R-:W-:Y:S01]  /*22c0*/  SEL R3, R16, RZ, P3 ;  /* 0x000000ff10037207 */ /* 0x020fe20001800000 */
[----:B------:R-:W-:Y:S01]  /*22d0*/  FMUL R11, R2, R11 ;  /* 0x0000000b020b7220 */ /* 0x000fe20000400000 */
[----:B------:R-:W-:Y:S01]  /*22e0*/  SEL R13, R18, RZ, P3 ;  /* 0x000000ff120d7207 */ /* 0x000fe20001800000 */
[----:B------:R-:W-:Y:S01]  /*22f0*/  FADD R7, R20, 1 ;  /* 0x3f80000014077421 */ /* 0x000fe20000000000 */
[----:B------:R-:W-:Y:S01]  /*2300*/  SEL R17, R17, RZ, P3 ;  /* 0x000000ff11117207 */ /* 0x000fe20001800000 */
[----:B------:R-:W-:Y:S01]  /*2310*/  FMUL R2, R4, R3 ;  /* 0x0000000304027220 */ /* 0x000fe20000400000 */
[----:B------:R-:W-:Y:S02]  /*2320*/  SEL R19, R19, RZ, P3 ;  /* 0x000000ff13137207 */ /* 0x000fe40001800000 */
[----:B------:R-:W-:Y:S02]  /*2330*/  SEL R21, R21, RZ, !P2 ;  /* 0x000000ff15157207 */ /* 0x000fe40005000000 */
[----:B------:R-:W-:-:S02]  /*2340*/  SEL R22, R22, RZ, !P2 ;  /* 0x000000ff16167207 */ /* 0x000fc40005000000 */
[----:B------:R-:W-:Y:S01]  /*2350*/  SEL R23, R23, RZ, !P2 ;  /* 0x000000ff17177207 */ /* 0x000fe20005000000 */
[----:B------:R-:W-:Y:S01]  /*2360*/  FMUL R9, R6, R9 ;  /* 0x0000000906097220 */ /* 0x000fe20000400000 */
[C---:B------:R-:W-:Y:S01]  /*2370*/  FMUL R6, R4.reuse, R13 ;  /* 0x0000000d04067220 */ /* 0x040fe20000400000 */
[----:B------:R-:W-:Y:S01]  /*2380*/  FMUL R3, R4, R17 ;  /* 0x0000001104037220 */ /* 0x000fe20000400000 */
[----:B------:R-:W-:Y:S01]  /*2390*/  FMUL R13, R2, R7 ;  /* 0x00000007020d7220 */ /* 0x000fe20000400000 */
[----:B------:R-:W-:Y:S01]  /*23a0*/  FMUL R4, R4, R19 ;  /* 0x0000001304047220 */ /* 0x000fe20000400000 */
[----:B------:R-:W-:Y:S01]  /*23b0*/  FADD R8, R21, 1 ;  /* 0x3f80000015087421 */ /* 0x000fe20000000000 */
[----:B------:R-:W-:Y:S01]  /*23c0*/  FADD R7, R22, 1 ;  /* 0x3f80000016077421 */ /* 0x000fe20000000000 */
[----:B------:R-:W-:Y:S01]  /*23d0*/  FADD R23, R23, 1 ;  /* 0x3f80000017177421 */ /* 0x000fe20000000000 */
[----:B------:R-:W-:Y:S01]  /*23e0*/  LEA R2, P0, R0, c[0x0][0x1b0], 0x1 ;  /* 0x00006c0000027a11 */ /* 0x000fe200078008ff */
[----:B------:R-:W-:Y:S01]  /*23f0*/  FMUL R8, R3, R8 ;  /* 0x0000000803087220 */ /* 0x000fe20000400000 */
[----:B------:R-:W-:Y:S01]  /*2400*/  FMUL R6, R6, R7 ;  /* 0x0000000706067220 */ /* 0x000fe20000400000 */
[----:B------:R-:W-:Y:S01]  /*2410*/  FMUL R23, R4, R23 ;  /* 0x0000001704177220 */ /* 0x000fe20000400000 */
[----:B------:R-:W-:-:S02]  /*2420*/  LEA.HI.X R3, R0, c[0x0][0x1b4], R5, 0x1, P0 ;  /* 0x00006d0000037a11 */ /* 0x000fc400000f0c05 */
[----:B------:R-:W-:Y:S02]  /*2430*/  F2FP.BF16.PACK_AB R20, R9, R12 ;  /* 0x0000000c0914723e */ /* 0x000fe400000010ff */
[----:B------:R-:W-:Y:S02]  /*2440*/  F2FP.BF16.PACK_AB R21, R10, R11 ;  /* 0x0000000b0a15723e */ /* 0x000fe400000010ff */
[----:B------:R-:W-:Y:S02]  /*2450*/  F2FP.BF16.PACK_AB R22, R8, R13 ;  /* 0x0000000d0816723e */ /* 0x000fe400000010ff */
[----:B------:R-:W-:Y:S01]  /*2460*/  F2FP.BF16.PACK_AB R23, R23, R6 ;  /* 0x000000061717723e */ /* 0x000fe200000010ff */
[----:B------:R-:W-:Y:S06]  /*2470*/  @!P3 EXIT ;  /* 0x000000000000b94d */ /* 0x000fec0003800000 */
[----:B------:R-:W-:Y:S01]  /*2480*/  STG.E.128 [R2.64], R20 ;  /* 0x0000001402007986 */ /* 0x000fe2000c101d0a */
[----:B------:R-:W-:Y:S05]  /*2490*/  EXIT ;  /* 0x000000000000794d */ /* 0x000fea0003800000 */
.L_x_1:
[----:B------:R-:W-:-:S00]  /*24a0*/  BRA `(.L_x_1) ;  /* 0xfffffff000007947 */ /* 0x000fc0000383ffff */
[----:B------:R-:W-:-:S00]  /*24b0*/  NOP ;  /* 0x0000000000007918 */ /* 0x000fc00000000000 */
        /* <DEDUP_REMOVED lines=12> */
.L_x_2:


//--------------------- .nv.global.init           --------------------------
	.section	.nv.global.init,"aw",@progbits
.nv.global.init:
	.type		_$_str,@object
	.size		_$_str,(.L_0 - _$_str)
_$_str:
        /*0000*/ 	.byte	0x5f, 0x5f, 0x43, 0x55, 0x44, 0x41, 0x5f, 0x46, 0x54, 0x5a, 0x00
.L_0:


//--------------------- .nv.shared.triton__0d1d2d3d4d5d6d7d8d9d10d11de12de --------------------------
	.section	.nv.shared.triton__0d1d2d3d4d5d6d7d8d9d10d11de12de,"aw",@nobits
	.align	16
